//
// Generated by NVIDIA NVVM Compiler
//
// Compiler Build ID: CL-36424714
// Cuda compilation tools, release 13.0, V13.0.88
// Based on NVVM 20.0.0
//

.version 9.0
.target sm_100
.address_size 64

	// .globl	_Z17per_row_AB_kernelPlS_S_ll

.visible .entry _Z17per_row_AB_kernelPlS_S_ll(
	.param .u64 .ptr .align 1 _Z17per_row_AB_kernelPlS_S_ll_param_0,
	.param .u64 .ptr .align 1 _Z17per_row_AB_kernelPlS_S_ll_param_1,
	.param .u64 .ptr .align 1 _Z17per_row_AB_kernelPlS_S_ll_param_2,
	.param .u64 _Z17per_row_AB_kernelPlS_S_ll_param_3,
	.param .u64 _Z17per_row_AB_kernelPlS_S_ll_param_4
)
{
	.reg .pred 	%p<10>;
	.reg .b32 	%r<3>;
	.reg .b64 	%rd<175>;

	ld.param.u64 	%rd45, [_Z17per_row_AB_kernelPlS_S_ll_param_0];
	ld.param.u64 	%rd48, [_Z17per_row_AB_kernelPlS_S_ll_param_1];
	ld.param.u64 	%rd49, [_Z17per_row_AB_kernelPlS_S_ll_param_2];
	ld.param.u64 	%rd46, [_Z17per_row_AB_kernelPlS_S_ll_param_3];
	ld.param.u64 	%rd47, [_Z17per_row_AB_kernelPlS_S_ll_param_4];
	cvta.to.global.u64 	%rd1, %rd49;
	cvta.to.global.u64 	%rd2, %rd48;
	mov.u32 	%r1, %tid.x;
	cvt.u64.u32 	%rd3, %r1;
	setp.lt.s64 	%p1, %rd47, 1;
	@%p1 bra 	$L__BB0_14;
	mov.u32 	%r2, %ctaid.x;
	cvt.u64.u32 	%rd51, %r2;
	mul.lo.s64 	%rd4, %rd47, %rd51;
	mul.lo.s64 	%rd5, %rd47, %rd3;
	add.s64 	%rd6, %rd47, -1;
	and.b64  	%rd7, %rd47, 7;
	and.b64  	%rd8, %rd47, 3;
	and.b64  	%rd9, %rd47, 9223372036854775800;
	and.b64  	%rd10, %rd47, 1;
	shl.b64 	%rd11, %rd46, 3;
	mul.lo.s64 	%rd20, %rd4, %rd47;
	add.s64 	%rd12, %rd20, %rd47;
	mul.lo.s64 	%rd52, %rd47, %rd46;
	shl.b64 	%rd13, %rd52, 6;
	add.s64 	%rd53, %rd4, 2;
	mul.lo.s64 	%rd14, %rd47, %rd53;
	add.s64 	%rd54, %rd4, 3;
	mul.lo.s64 	%rd15, %rd47, %rd54;
	add.s64 	%rd55, %rd4, 4;
	mul.lo.s64 	%rd16, %rd47, %rd55;
	add.s64 	%rd56, %rd4, 5;
	mul.lo.s64 	%rd17, %rd47, %rd56;
	add.s64 	%rd57, %rd4, 6;
	mul.lo.s64 	%rd18, %rd47, %rd57;
	add.s64 	%rd58, %rd4, 7;
	mul.lo.s64 	%rd19, %rd47, %rd58;
	shl.b64 	%rd59, %rd5, 3;
	add.s64 	%rd60, %rd59, %rd2;
	add.s64 	%rd21, %rd60, 32;
	cvta.to.global.u64 	%rd22, %rd45;
	mov.b64 	%rd168, 0;
$L__BB0_2:
	setp.lt.u64 	%p2, %rd6, 7;
	add.s64 	%rd62, %rd168, %rd4;
	shl.b64 	%rd63, %rd62, 3;
	add.s64 	%rd24, %rd22, %rd63;
	mov.b64 	%rd173, 0;
	@%p2 bra 	$L__BB0_5;
	add.s64 	%rd64, %rd12, %rd168;
	shl.b64 	%rd65, %rd3, 3;
	mad.lo.s64 	%rd25, %rd11, %rd64, %rd65;
	add.s64 	%rd66, %rd14, %rd168;
	mad.lo.s64 	%rd26, %rd11, %rd66, %rd65;
	add.s64 	%rd67, %rd15, %rd168;
	mad.lo.s64 	%rd27, %rd11, %rd67, %rd65;
	add.s64 	%rd68, %rd16, %rd168;
	mad.lo.s64 	%rd28, %rd11, %rd68, %rd65;
	add.s64 	%rd69, %rd17, %rd168;
	mad.lo.s64 	%rd29, %rd11, %rd69, %rd65;
	add.s64 	%rd70, %rd18, %rd168;
	mad.lo.s64 	%rd30, %rd11, %rd70, %rd65;
	add.s64 	%rd71, %rd19, %rd168;
	mad.lo.s64 	%rd31, %rd11, %rd71, %rd65;
	add.s64 	%rd72, %rd20, %rd168;
	mad.lo.s64 	%rd73, %rd46, %rd72, %rd3;
	shl.b64 	%rd32, %rd73, 3;
	mov.u64 	%rd169, %rd21;
	mov.u64 	%rd170, %rd1;
	mov.u64 	%rd171, %rd9;
$L__BB0_4:
	.pragma "nounroll";
	ld.global.u64 	%rd74, [%rd24];
	ld.global.u64 	%rd75, [%rd169+-32];
	mul.lo.s64 	%rd76, %rd75, %rd74;
	add.s64 	%rd77, %rd170, %rd32;
	st.global.u64 	[%rd77], %rd76;
	ld.global.u64 	%rd78, [%rd24];
	ld.global.u64 	%rd79, [%rd169+-24];
	mul.lo.s64 	%rd80, %rd79, %rd78;
	add.s64 	%rd81, %rd170, %rd25;
	st.global.u64 	[%rd81], %rd80;
	ld.global.u64 	%rd82, [%rd24];
	ld.global.u64 	%rd83, [%rd169+-16];
	mul.lo.s64 	%rd84, %rd83, %rd82;
	add.s64 	%rd85, %rd170, %rd26;
	st.global.u64 	[%rd85], %rd84;
	ld.global.u64 	%rd86, [%rd24];
	ld.global.u64 	%rd87, [%rd169+-8];
	mul.lo.s64 	%rd88, %rd87, %rd86;
	add.s64 	%rd89, %rd170, %rd27;
	st.global.u64 	[%rd89], %rd88;
	ld.global.u64 	%rd90, [%rd24];
	ld.global.u64 	%rd91, [%rd169];
	mul.lo.s64 	%rd92, %rd91, %rd90;
	add.s64 	%rd93, %rd170, %rd28;
	st.global.u64 	[%rd93], %rd92;
	ld.global.u64 	%rd94, [%rd24];
	ld.global.u64 	%rd95, [%rd169+8];
	mul.lo.s64 	%rd96, %rd95, %rd94;
	add.s64 	%rd97, %rd170, %rd29;
	st.global.u64 	[%rd97], %rd96;
	ld.global.u64 	%rd98, [%rd24];
	ld.global.u64 	%rd99, [%rd169+16];
	mul.lo.s64 	%rd100, %rd99, %rd98;
	add.s64 	%rd101, %rd170, %rd30;
	st.global.u64 	[%rd101], %rd100;
	ld.global.u64 	%rd102, [%rd24];
	ld.global.u64 	%rd103, [%rd169+24];
	mul.lo.s64 	%rd104, %rd103, %rd102;
	add.s64 	%rd105, %rd170, %rd31;
	st.global.u64 	[%rd105], %rd104;
	add.s64 	%rd171, %rd171, -8;
	add.s64 	%rd170, %rd170, %rd13;
	add.s64 	%rd169, %rd169, 64;
	setp.ne.s64 	%p3, %rd171, 0;
	mov.u64 	%rd173, %rd9;
	@%p3 bra 	$L__BB0_4;
$L__BB0_5:
	setp.eq.s64 	%p4, %rd7, 0;
	@%p4 bra 	$L__BB0_13;
	add.s64 	%rd106, %rd7, -1;
	setp.lt.u64 	%p5, %rd106, 3;
	@%p5 bra 	$L__BB0_8;
	ld.global.u64 	%rd107, [%rd24];
	add.s64 	%rd108, %rd173, %rd5;
	shl.b64 	%rd109, %rd108, 3;
	add.s64 	%rd110, %rd2, %rd109;
	ld.global.u64 	%rd111, [%rd110];
	mul.lo.s64 	%rd112, %rd111, %rd107;
	add.s64 	%rd113, %rd173, %rd4;
	mad.lo.s64 	%rd114, %rd113, %rd47, %rd168;
	mad.lo.s64 	%rd115, %rd114, %rd46, %rd3;
	shl.b64 	%rd116, %rd115, 3;
	add.s64 	%rd117, %rd1, %rd116;
	st.global.u64 	[%rd117], %rd112;
	ld.global.u64 	%rd118, [%rd24];
	ld.global.u64 	%rd119, [%rd110+8];
	mul.lo.s64 	%rd120, %rd119, %rd118;
	add.s64 	%rd121, %rd114, %rd47;
	mad.lo.s64 	%rd122, %rd121, %rd46, %rd3;
	shl.b64 	%rd123, %rd122, 3;
	add.s64 	%rd124, %rd1, %rd123;
	st.global.u64 	[%rd124], %rd120;
	ld.global.u64 	%rd125, [%rd24];
	ld.global.u64 	%rd126, [%rd110+16];
	mul.lo.s64 	%rd127, %rd126, %rd125;
	add.s64 	%rd128, %rd121, %rd47;
	mad.lo.s64 	%rd129, %rd128, %rd46, %rd3;
	shl.b64 	%rd130, %rd129, 3;
	add.s64 	%rd131, %rd1, %rd130;
	st.global.u64 	[%rd131], %rd127;
	ld.global.u64 	%rd132, [%rd24];
	ld.global.u64 	%rd133, [%rd110+24];
	mul.lo.s64 	%rd134, %rd133, %rd132;
	add.s64 	%rd135, %rd128, %rd47;
	mad.lo.s64 	%rd136, %rd135, %rd46, %rd3;
	shl.b64 	%rd137, %rd136, 3;
	add.s64 	%rd138, %rd1, %rd137;
	st.global.u64 	[%rd138], %rd134;
	add.s64 	%rd173, %rd173, 4;
$L__BB0_8:
	setp.eq.s64 	%p6, %rd8, 0;
	@%p6 bra 	$L__BB0_13;
	setp.eq.s64 	%p7, %rd8, 1;
	@%p7 bra 	$L__BB0_11;
	ld.global.u64 	%rd139, [%rd24];
	add.s64 	%rd140, %rd173, %rd5;
	shl.b64 	%rd141, %rd140, 3;
	add.s64 	%rd142, %rd2, %rd141;
	ld.global.u64 	%rd143, [%rd142];
	mul.lo.s64 	%rd144, %rd143, %rd139;
	add.s64 	%rd145, %rd173, %rd4;
	mad.lo.s64 	%rd146, %rd145, %rd47, %rd168;
	mad.lo.s64 	%rd147, %rd146, %rd46, %rd3;
	shl.b64 	%rd148, %rd147, 3;
	add.s64 	%rd149, %rd1, %rd148;
	st.global.u64 	[%rd149], %rd144;
	ld.global.u64 	%rd150, [%rd24];
	ld.global.u64 	%rd151, [%rd142+8];
	mul.lo.s64 	%rd152, %rd151, %rd150;
	add.s64 	%rd153, %rd146, %rd47;
	mad.lo.s64 	%rd154, %rd153, %rd46, %rd3;
	shl.b64 	%rd155, %rd154, 3;
	add.s64 	%rd156, %rd1, %rd155;
	st.global.u64 	[%rd156], %rd152;
	add.s64 	%rd173, %rd173, 2;
$L__BB0_11:
	setp.eq.s64 	%p8, %rd10, 0;
	@%p8 bra 	$L__BB0_13;
	ld.global.u64 	%rd157, [%rd24];
	add.s64 	%rd158, %rd173, %rd5;
	shl.b64 	%rd159, %rd158, 3;
	add.s64 	%rd160, %rd2, %rd159;
	ld.global.u64 	%rd161, [%rd160];
	mul.lo.s64 	%rd162, %rd161, %rd157;
	add.s64 	%rd163, %rd173, %rd4;
	mad.lo.s64 	%rd164, %rd163, %rd47, %rd168;
	mad.lo.s64 	%rd165, %rd164, %rd46, %rd3;
	shl.b64 	%rd166, %rd165, 3;
	add.s64 	%rd167, %rd1, %rd166;
	st.global.u64 	[%rd167], %rd162;
$L__BB0_13:
	add.s64 	%rd168, %rd168, 1;
	setp.ne.s64 	%p9, %rd168, %rd47;
	@%p9 bra 	$L__BB0_2;
$L__BB0_14:
	ret;

}
	// .globl	_Z20per_column_AB_kernelPlS_S_ll
.visible .entry _Z20per_column_AB_kernelPlS_S_ll(
	.param .u64 .ptr .align 1 _Z20per_column_AB_kernelPlS_S_ll_param_0,
	.param .u64 .ptr .align 1 _Z20per_column_AB_kernelPlS_S_ll_param_1,
	.param .u64 .ptr .align 1 _Z20per_column_AB_kernelPlS_S_ll_param_2,
	.param .u64 _Z20per_column_AB_kernelPlS_S_ll_param_3,
	.param .u64 _Z20per_column_AB_kernelPlS_S_ll_param_4
)
{
	.reg .pred 	%p<12>;
	.reg .b32 	%r<6>;
	.reg .b64 	%rd<126>;

	ld.param.u64 	%rd31, [_Z20per_column_AB_kernelPlS_S_ll_param_0];
	ld.param.u64 	%rd34, [_Z20per_column_AB_kernelPlS_S_ll_param_1];
	ld.param.u64 	%rd35, [_Z20per_column_AB_kernelPlS_S_ll_param_2];
	ld.param.u64 	%rd32, [_Z20per_column_AB_kernelPlS_S_ll_param_3];
	ld.param.u64 	%rd33, [_Z20per_column_AB_kernelPlS_S_ll_param_4];
	cvta.to.global.u64 	%rd1, %rd35;
	cvta.to.global.u64 	%rd2, %rd34;
	mov.u32 	%r1, %ctaid.x;
	cvt.u64.u32 	%rd3, %r1;
	mov.u32 	%r2, %tid.x;
	mov.u32 	%r3, %ntid.y;
	mov.u32 	%r4, %tid.y;
	mad.lo.s32 	%r5, %r2, %r3, %r4;
	cvt.u64.u32 	%rd4, %r5;
	setp.le.s64 	%p1, %rd33, %rd4;
	setp.lt.s64 	%p2, %rd32, 1;
	or.pred  	%p3, %p1, %p2;
	@%p3 bra 	$L__BB1_14;
	and.b64  	%rd5, %rd32, 7;
	and.b64  	%rd6, %rd32, 3;
	and.b64  	%rd7, %rd32, 9223372036854775800;
	and.b64  	%rd8, %rd32, 1;
	shl.b64 	%rd9, %rd33, 6;
	shl.b64 	%rd10, %rd32, 3;
	shl.b64 	%rd11, %rd33, 3;
	cvta.to.global.u64 	%rd12, %rd31;
	mov.b64 	%rd119, 0;
$L__BB1_2:
	setp.lt.u64 	%p4, %rd32, 8;
	mul.lo.s64 	%rd38, %rd119, %rd33;
	add.s64 	%rd39, %rd38, %rd4;
	shl.b64 	%rd40, %rd39, 3;
	add.s64 	%rd14, %rd12, %rd40;
	add.s64 	%rd41, %rd38, %rd3;
	mad.lo.s64 	%rd15, %rd41, %rd33, %rd4;
	mul.lo.s64 	%rd16, %rd15, %rd32;
	mov.b64 	%rd124, 0;
	@%p4 bra 	$L__BB1_5;
	shl.b64 	%rd42, %rd3, 3;
	add.s64 	%rd121, %rd2, %rd42;
	mad.lo.s64 	%rd43, %rd10, %rd15, %rd1;
	add.s64 	%rd120, %rd43, 32;
	mov.u64 	%rd122, %rd7;
$L__BB1_4:
	.pragma "nounroll";
	ld.global.u64 	%rd44, [%rd14];
	ld.global.u64 	%rd45, [%rd121];
	mul.lo.s64 	%rd46, %rd45, %rd44;
	st.global.u64 	[%rd120+-32], %rd46;
	ld.global.u64 	%rd47, [%rd14];
	add.s64 	%rd48, %rd121, %rd11;
	ld.global.u64 	%rd49, [%rd48];
	mul.lo.s64 	%rd50, %rd49, %rd47;
	st.global.u64 	[%rd120+-24], %rd50;
	ld.global.u64 	%rd51, [%rd14];
	add.s64 	%rd52, %rd48, %rd11;
	ld.global.u64 	%rd53, [%rd52];
	mul.lo.s64 	%rd54, %rd53, %rd51;
	st.global.u64 	[%rd120+-16], %rd54;
	ld.global.u64 	%rd55, [%rd14];
	add.s64 	%rd56, %rd52, %rd11;
	ld.global.u64 	%rd57, [%rd56];
	mul.lo.s64 	%rd58, %rd57, %rd55;
	st.global.u64 	[%rd120+-8], %rd58;
	ld.global.u64 	%rd59, [%rd14];
	add.s64 	%rd60, %rd56, %rd11;
	ld.global.u64 	%rd61, [%rd60];
	mul.lo.s64 	%rd62, %rd61, %rd59;
	st.global.u64 	[%rd120], %rd62;
	ld.global.u64 	%rd63, [%rd14];
	add.s64 	%rd64, %rd60, %rd11;
	ld.global.u64 	%rd65, [%rd64];
	mul.lo.s64 	%rd66, %rd65, %rd63;
	st.global.u64 	[%rd120+8], %rd66;
	ld.global.u64 	%rd67, [%rd14];
	add.s64 	%rd68, %rd64, %rd11;
	ld.global.u64 	%rd69, [%rd68];
	mul.lo.s64 	%rd70, %rd69, %rd67;
	st.global.u64 	[%rd120+16], %rd70;
	ld.global.u64 	%rd71, [%rd14];
	add.s64 	%rd72, %rd68, %rd11;
	ld.global.u64 	%rd73, [%rd72];
	mul.lo.s64 	%rd74, %rd73, %rd71;
	st.global.u64 	[%rd120+24], %rd74;
	add.s64 	%rd122, %rd122, -8;
	add.s64 	%rd121, %rd121, %rd9;
	add.s64 	%rd120, %rd120, 64;
	setp.ne.s64 	%p5, %rd122, 0;
	mov.u64 	%rd124, %rd7;
	@%p5 bra 	$L__BB1_4;
$L__BB1_5:
	setp.eq.s64 	%p6, %rd5, 0;
	@%p6 bra 	$L__BB1_13;
	add.s64 	%rd75, %rd5, -1;
	setp.lt.u64 	%p7, %rd75, 3;
	@%p7 bra 	$L__BB1_8;
	ld.global.u64 	%rd76, [%rd14];
	mad.lo.s64 	%rd77, %rd124, %rd33, %rd3;
	shl.b64 	%rd78, %rd77, 3;
	add.s64 	%rd79, %rd2, %rd78;
	ld.global.u64 	%rd80, [%rd79];
	mul.lo.s64 	%rd81, %rd80, %rd76;
	add.s64 	%rd82, %rd124, %rd16;
	shl.b64 	%rd83, %rd82, 3;
	add.s64 	%rd84, %rd1, %rd83;
	st.global.u64 	[%rd84], %rd81;
	ld.global.u64 	%rd85, [%rd14];
	add.s64 	%rd86, %rd79, %rd11;
	ld.global.u64 	%rd87, [%rd86];
	mul.lo.s64 	%rd88, %rd87, %rd85;
	st.global.u64 	[%rd84+8], %rd88;
	ld.global.u64 	%rd89, [%rd14];
	add.s64 	%rd90, %rd86, %rd11;
	ld.global.u64 	%rd91, [%rd90];
	mul.lo.s64 	%rd92, %rd91, %rd89;
	st.global.u64 	[%rd84+16], %rd92;
	ld.global.u64 	%rd93, [%rd14];
	add.s64 	%rd94, %rd90, %rd11;
	ld.global.u64 	%rd95, [%rd94];
	mul.lo.s64 	%rd96, %rd95, %rd93;
	st.global.u64 	[%rd84+24], %rd96;
	add.s64 	%rd124, %rd124, 4;
$L__BB1_8:
	setp.eq.s64 	%p8, %rd6, 0;
	@%p8 bra 	$L__BB1_13;
	setp.eq.s64 	%p9, %rd6, 1;
	@%p9 bra 	$L__BB1_11;
	ld.global.u64 	%rd97, [%rd14];
	mad.lo.s64 	%rd98, %rd124, %rd33, %rd3;
	shl.b64 	%rd99, %rd98, 3;
	add.s64 	%rd100, %rd2, %rd99;
	ld.global.u64 	%rd101, [%rd100];
	mul.lo.s64 	%rd102, %rd101, %rd97;
	add.s64 	%rd103, %rd124, %rd16;
	shl.b64 	%rd104, %rd103, 3;
	add.s64 	%rd105, %rd1, %rd104;
	st.global.u64 	[%rd105], %rd102;
	ld.global.u64 	%rd106, [%rd14];
	add.s64 	%rd107, %rd100, %rd11;
	ld.global.u64 	%rd108, [%rd107];
	mul.lo.s64 	%rd109, %rd108, %rd106;
	st.global.u64 	[%rd105+8], %rd109;
	add.s64 	%rd124, %rd124, 2;
$L__BB1_11:
	setp.eq.s64 	%p10, %rd8, 0;
	@%p10 bra 	$L__BB1_13;
	ld.global.u64 	%rd110, [%rd14];
	mad.lo.s64 	%rd111, %rd124, %rd33, %rd3;
	shl.b64 	%rd112, %rd111, 3;
	add.s64 	%rd113, %rd2, %rd112;
	ld.global.u64 	%rd114, [%rd113];
	mul.lo.s64 	%rd115, %rd114, %rd110;
	add.s64 	%rd116, %rd124, %rd16;
	shl.b64 	%rd117, %rd116, 3;
	add.s64 	%rd118, %rd1, %rd117;
	st.global.u64 	[%rd118], %rd115;
$L__BB1_13:
	add.s64 	%rd119, %rd119, 1;
	setp.ne.s64 	%p11, %rd119, %rd32;
	@%p11 bra 	$L__BB1_2;
$L__BB1_14:
	ret;

}
	// .globl	_Z18per_element_kernelPlS_S_ll
.visible .entry _Z18per_element_kernelPlS_S_ll(
	.param .u64 .ptr .align 1 _Z18per_element_kernelPlS_S_ll_param_0,
	.param .u64 .ptr .align 1 _Z18per_element_kernelPlS_S_ll_param_1,
	.param .u64 .ptr .align 1 _Z18per_element_kernelPlS_S_ll_param_2,
	.param .u64 _Z18per_element_kernelPlS_S_ll_param_3,
	.param .u64 _Z18per_element_kernelPlS_S_ll_param_4
)
{
	.reg .pred 	%p<7>;
	.reg .b32 	%r<29>;
	.reg .b64 	%rd<56>;

	ld.param.u64 	%rd22, [_Z18per_element_kernelPlS_S_ll_param_0];
	ld.param.u64 	%rd23, [_Z18per_element_kernelPlS_S_ll_param_1];
	ld.param.u64 	%rd24, [_Z18per_element_kernelPlS_S_ll_param_2];
	ld.param.u64 	%rd25, [_Z18per_element_kernelPlS_S_ll_param_3];
	ld.param.u64 	%rd26, [_Z18per_element_kernelPlS_S_ll_param_4];
	mov.u32 	%r1, %ntid.x;
	mov.u32 	%r2, %ntid.y;
	mov.u32 	%r3, %ctaid.x;
	mov.u32 	%r4, %nctaid.y;
	mov.u32 	%r5, %ctaid.y;
	mad.lo.s32 	%r6, %r3, %r4, %r5;
	mov.u32 	%r7, %tid.x;
	mov.u32 	%r8, %tid.y;
	mad.lo.s32 	%r9, %r6, %r1, %r7;
	mad.lo.s32 	%r10, %r9, %r2, %r8;
	cvt.u64.u32 	%rd1, %r10;
	mul.lo.s64 	%rd2, %rd26, %rd25;
	mul.lo.s64 	%rd27, %rd2, %rd2;
	setp.le.s64 	%p1, %rd27, %rd1;
	@%p1 bra 	$L__BB2_17;
	and.b64  	%rd28, %rd2, -4294967296;
	setp.ne.s64 	%p2, %rd28, 0;
	@%p2 bra 	$L__BB2_3;
	cvt.u32.u64 	%r11, %rd2;
	cvt.u32.u64 	%r12, %rd1;
	div.u32 	%r13, %r12, %r11;
	cvt.u64.u32 	%rd51, %r13;
	bra.uni 	$L__BB2_4;
$L__BB2_3:
	div.s64 	%rd51, %rd1, %rd2;
$L__BB2_4:
	cvt.s64.s32 	%rd6, %rd2;
	and.b64  	%rd29, %rd6, -4294967296;
	setp.ne.s64 	%p3, %rd29, 0;
	@%p3 bra 	$L__BB2_6;
	cvt.u32.u64 	%r14, %rd6;
	cvt.u32.u64 	%r15, %rd1;
	rem.u32 	%r16, %r15, %r14;
	cvt.u64.u32 	%rd52, %r16;
	bra.uni 	$L__BB2_7;
$L__BB2_6:
	rem.s64 	%rd52, %rd1, %rd6;
$L__BB2_7:
	or.b64  	%rd30, %rd51, %rd26;
	and.b64  	%rd31, %rd30, -4294967296;
	setp.ne.s64 	%p4, %rd31, 0;
	@%p4 bra 	$L__BB2_9;
	cvt.u32.u64 	%r17, %rd26;
	cvt.u32.u64 	%r18, %rd51;
	rem.u32 	%r19, %r18, %r17;
	cvt.u64.u32 	%rd53, %r19;
	bra.uni 	$L__BB2_10;
$L__BB2_9:
	rem.s64 	%rd53, %rd51, %rd26;
$L__BB2_10:
	and.b64  	%rd32, %rd25, -4294967296;
	setp.ne.s64 	%p5, %rd32, 0;
	@%p5 bra 	$L__BB2_12;
	cvt.u32.u64 	%r20, %rd25;
	cvt.u32.u64 	%r21, %rd52;
	div.u32 	%r22, %r21, %r20;
	cvt.u64.u32 	%rd54, %r22;
	bra.uni 	$L__BB2_13;
$L__BB2_12:
	div.s64 	%rd54, %rd52, %rd25;
$L__BB2_13:
	sub.s64 	%rd33, %rd51, %rd53;
	add.s64 	%rd34, %rd33, %rd54;
	cvta.to.global.u64 	%rd35, %rd22;
	shl.b64 	%rd36, %rd34, 3;
	add.s64 	%rd37, %rd35, %rd36;
	ld.global.u64 	%rd16, [%rd37];
	cvt.u32.u64 	%r23, %rd52;
	cvt.u32.u64 	%r24, %rd25;
	rem.s32 	%r25, %r23, %r24;
	cvt.u64.u32 	%rd38, %r25;
	mul.lo.s64 	%rd17, %rd26, %rd38;
	cvt.s64.s32 	%rd18, %rd26;
	or.b64  	%rd39, %rd51, %rd18;
	and.b64  	%rd40, %rd39, -4294967296;
	setp.ne.s64 	%p6, %rd40, 0;
	@%p6 bra 	$L__BB2_15;
	cvt.u32.u64 	%r26, %rd18;
	cvt.u32.u64 	%r27, %rd51;
	rem.u32 	%r28, %r27, %r26;
	cvt.u64.u32 	%rd55, %r28;
	bra.uni 	$L__BB2_16;
$L__BB2_15:
	rem.s64 	%rd55, %rd51, %rd18;
$L__BB2_16:
	add.s64 	%rd41, %rd17, %rd55;
	cvta.to.global.u64 	%rd42, %rd23;
	shl.b64 	%rd43, %rd41, 3;
	add.s64 	%rd44, %rd42, %rd43;
	ld.global.u64 	%rd45, [%rd44];
	mul.lo.s64 	%rd46, %rd45, %rd16;
	mad.lo.s64 	%rd47, %rd2, %rd51, %rd52;
	cvta.to.global.u64 	%rd48, %rd24;
	shl.b64 	%rd49, %rd47, 3;
	add.s64 	%rd50, %rd48, %rd49;
	st.global.u64 	[%rd50], %rd46;
$L__BB2_17:
	ret;

}


// ===== COMPILED SASS (sm_100) =====

	.target	sm_100

	.elftype	@"ET_EXEC"


//--------------------- .note.nv.tkinfo           --------------------------
	.section	.note.nv.tkinfo,"",@"SHT_NOTE"
	.sectionflags	@"SHF_NOTE_NV_TKINFO"
	.tkinfo
        /*0018*/ 	.word	0x00000002
        /*0030*/ 	.string	""
        /*0030*/ 	.string	"ptxas"
        /*0030*/ 	.string	"Cuda compilation tools, release 13.0, V13.0.88"
        /*0030*/ 	.string	"Build cuda_13.0.r13.0/compiler.36424714_0"
        /*0030*/ 	.string	"-arch sm_100 -m 64 "



//--------------------- .note.nv.cuinfo           --------------------------
	.section	.note.nv.cuinfo,"",@"SHT_NOTE"
	.sectionflags	@"SHF_NOTE_NV_CUINFO"
        /*0018*/ 	.short	0x0002
        /*001a*/ 	.short	0x0064
        /*001c*/ 	.short	0x0082
	.zero		2


//--------------------- .nv.info                  --------------------------
	.section	.nv.info,"",@"SHT_CUDA_INFO"
	.align	4


	//----- nvinfo : EIATTR_REGCOUNT
	.align		4
        /*0000*/ 	.byte	0x04, 0x2f
        /*0002*/ 	.short	(.L_1 - .L_0)
	.align		4
.L_0:
        /*0004*/ 	.word	index@(_Z17per_row_AB_kernelPlS_S_ll)
        /*0008*/ 	.word	0x0000002c


	//----- nvinfo : EIATTR_FRAME_SIZE
	.align		4
.L_1:
        /*000c*/ 	.byte	0x04, 0x11
        /*000e*/ 	.short	(.L_3 - .L_2)
	.align		4
.L_2:
        /*0010*/ 	.word	index@(_Z17per_row_AB_kernelPlS_S_ll)
        /*0014*/ 	.word	0x00000000


	//----- nvinfo : EIATTR_REGCOUNT
	.align		4
.L_3:
        /*0018*/ 	.byte	0x04, 0x2f
        /*001a*/ 	.short	(.L_5 - .L_4)
	.align		4
.L_4:
        /*001c*/ 	.word	index@(_Z20per_column_AB_kernelPlS_S_ll)
        /*0020*/ 	.word	0x0000001a


	//----- nvinfo : EIATTR_FRAME_SIZE
	.align		4
.L_5:
        /*0024*/ 	.byte	0x04, 0x11
        /*0026*/ 	.short	(.L_7 - .L_6)
	.align		4
.L_6:
        /*0028*/ 	.word	index@(_Z20per_column_AB_kernelPlS_S_ll)
        /*002c*/ 	.word	0x00000000


	//----- nvinfo : EIATTR_REGCOUNT
	.align		4
.L_7:
        /*0030*/ 	.byte	0x04, 0x2f
        /*0032*/ 	.short	(.L_9 - .L_8)
	.align		4
.L_8:
        /*0034*/ 	.word	index@(_Z18per_element_kernelPlS_S_ll)
        /*0038*/ 	.word	0x0000001a


	//----- nvinfo : EIATTR_FRAME_SIZE
	.align		4
.L_9:
        /*003c*/ 	.byte	0x04, 0x11
        /*003e*/ 	.short	(.L_11 - .L_10)
	.align		4
.L_10:
        /*0040*/ 	.word	index@($__internal_1_$__cuda_sm20_rem_s64)
        /*0044*/ 	.word	0x00000000


	//----- nvinfo : EIATTR_FRAME_SIZE
	.align		4
.L_11:
        /*0048*/ 	.byte	0x04, 0x11
        /*004a*/ 	.short	(.L_13 - .L_12)
	.align		4
.L_12:
        /*004c*/ 	.word	index@($__internal_0_$__cuda_sm20_div_s64)
        /*0050*/ 	.word	0x00000000


	//----- nvinfo : EIATTR_FRAME_SIZE
	.align		4
.L_13:
        /*0054*/ 	.byte	0x04, 0x11
        /*0056*/ 	.short	(.L_15 - .L_14)
	.align		4
.L_14:
        /*0058*/ 	.word	index@(_Z18per_element_kernelPlS_S_ll)
        /*005c*/ 	.word	0x00000000


	//----- nvinfo : EIATTR_MIN_STACK_SIZE
	.align		4
.L_15:
        /*0060*/ 	.byte	0x04, 0x12
        /*0062*/ 	.short	(.L_17 - .L_16)
	.align		4
.L_16:
        /*0064*/ 	.word	index@(_Z18per_element_kernelPlS_S_ll)
        /*0068*/ 	.word	0x00000000


	//----- nvinfo : EIATTR_MIN_STACK_SIZE
	.align		4
.L_17:
        /*006c*/ 	.byte	0x04, 0x12
        /*006e*/ 	.short	(.L_19 - .L_18)
	.align		4
.L_18:
        /*0070*/ 	.word	index@(_Z20per_column_AB_kernelPlS_S_ll)
        /*0074*/ 	.word	0x00000000


	//----- nvinfo : EIATTR_MIN_STACK_SIZE
	.align		4
.L_19:
        /*0078*/ 	.byte	0x04, 0x12
        /*007a*/ 	.short	(.L_21 - .L_20)
	.align		4
.L_20:
        /*007c*/ 	.word	index@(_Z17per_row_AB_kernelPlS_S_ll)
        /*0080*/ 	.word	0x00000000
.L_21:


//--------------------- .nv.compat                --------------------------
	.section	.nv.compat,"",@"SHT_CUDA_COMPAT_INFO"
	.align	4
        /*0000*/ 	.byte	0x02, 0x09, 0x00, 0x00, 0x02, 0x02, 0x01, 0x00, 0x02, 0x05, 0x05, 0x00, 0x03, 0x07, 0x01, 0x01
        /*0010*/ 	.byte	0x02, 0x03, 0x00, 0x00, 0x02, 0x06, 0x01, 0x00, 0x04, 0x0b, 0x08, 0x00, 0x09, 0x00, 0x00, 0x00
        /*0020*/ 	.byte	0x00, 0x00, 0x00, 0x00


//--------------------- .nv.info._Z18per_element_kernelPlS_S_ll --------------------------
	.section	.nv.info._Z18per_element_kernelPlS_S_ll,"",@"SHT_CUDA_INFO"
	.sectionflags	@""
	.align	4


	//----- nvinfo : EIATTR_CUDA_API_VERSION
	.align		4
        /*0000*/ 	.byte	0x04, 0x37
        /*0002*/ 	.short	(.L_23 - .L_22)
.L_22:
        /*0004*/ 	.word	0x00000082


	//----- nvinfo : EIATTR_KPARAM_INFO
	.align		4
.L_23:
        /*0008*/ 	.byte	0x04, 0x17
        /*000a*/ 	.short	(.L_25 - .L_24)
.L_24:
        /*000c*/ 	.word	0x00000000
        /*0010*/ 	.short	0x0004
        /*0012*/ 	.short	0x0020
        /*0014*/ 	.byte	0x00, 0xf0, 0x21, 0x00


	//----- nvinfo : EIATTR_KPARAM_INFO
	.align		4
.L_25:
        /*0018*/ 	.byte	0x04, 0x17
        /*001a*/ 	.short	(.L_27 - .L_26)
.L_26:
        /*001c*/ 	.word	0x00000000
        /*0020*/ 	.short	0x0003
        /*0022*/ 	.short	0x0018
        /*0024*/ 	.byte	0x00, 0xf0, 0x21, 0x00


	//----- nvinfo : EIATTR_KPARAM_INFO
	.align		4
.L_27:
        /*0028*/ 	.byte	0x04, 0x17
        /*002a*/ 	.short	(.L_29 - .L_28)
.L_28:
        /*002c*/ 	.word	0x00000000
        /*0030*/ 	.short	0x0002
        /*0032*/ 	.short	0x0010
        /*0034*/ 	.byte	0x00, 0xf5, 0x21, 0x00


	//----- nvinfo : EIATTR_KPARAM_INFO
	.align		4
.L_29:
        /*0038*/ 	.byte	0x04, 0x17
        /*003a*/ 	.short	(.L_31 - .L_30)
.L_30:
        /*003c*/ 	.word	0x00000000
        /*0040*/ 	.short	0x0001
        /*0042*/ 	.short	0x0008
        /*0044*/ 	.byte	0x00, 0xf5, 0x21, 0x00


	//----- nvinfo : EIATTR_KPARAM_INFO
	.align		4
.L_31:
        /*0048*/ 	.byte	0x04, 0x17
        /*004a*/ 	.short	(.L_33 - .L_32)
.L_32:
        /*004c*/ 	.word	0x00000000
        /*0050*/ 	.short	0x0000
        /*0052*/ 	.short	0x0000
        /*0054*/ 	.byte	0x00, 0xf5, 0x21, 0x00


	//----- nvinfo : EIATTR_SPARSE_MMA_MASK
	.align		4
.L_33:
        /*0058*/ 	.byte	0x03, 0x50
        /*005a*/ 	.short	0x0000


	//----- nvinfo : EIATTR_MAXREG_COUNT
	.align		4
        /*005c*/ 	.byte	0x03, 0x1b
        /*005e*/ 	.short	0x00ff


	//----- nvinfo : EIATTR_MERCURY_ISA_VERSION
	.align		4
        /*0060*/ 	.byte	0x03, 0x5f
        /*0062*/ 	.short	0x0101


	//----- nvinfo : EIATTR_VRC_CTA_INIT_COUNT
	.align		4
        /*0064*/ 	.byte	0x02, 0x4a
	.zero		1
	.zero		1


	//----- nvinfo : EIATTR_EXIT_INSTR_OFFSETS
	.align		4
        /*0068*/ 	.byte	0x04, 0x1c
        /*006a*/ 	.short	(.L_35 - .L_34)


	//   ....[0]....
.L_34:
        /*006c*/ 	.word	0x00000180


	//   ....[1]....
        /*0070*/ 	.word	0x00000ec0


	//----- nvinfo : EIATTR_CRS_STACK_SIZE
	.align		4
.L_35:
        /*0074*/ 	.byte	0x04, 0x1e
        /*0076*/ 	.short	(.L_37 - .L_36)
.L_36:
        /*0078*/ 	.word	0x00000000


	//----- nvinfo : EIATTR_CBANK_PARAM_SIZE
	.align		4
.L_37:
        /*007c*/ 	.byte	0x03, 0x19
        /*007e*/ 	.short	0x0028


	//----- nvinfo : EIATTR_PARAM_CBANK
	.align		4
        /*0080*/ 	.byte	0x04, 0x0a
        /*0082*/ 	.short	(.L_39 - .L_38)
	.align		4
.L_38:
        /*0084*/ 	.word	index@(.nv.constant0._Z18per_element_kernelPlS_S_ll)
        /*0088*/ 	.short	0x0380
        /*008a*/ 	.short	0x0028


	//----- nvinfo : EIATTR_SW_WAR
	.align		4
.L_39:
        /*008c*/ 	.byte	0x04, 0x36
        /*008e*/ 	.short	(.L_41 - .L_40)
.L_40:
        /*0090*/ 	.word	0x00000008
.L_41:


//--------------------- .nv.info._Z20per_column_AB_kernelPlS_S_ll --------------------------
	.section	.nv.info._Z20per_column_AB_kernelPlS_S_ll,"",@"SHT_CUDA_INFO"
	.sectionflags	@""
	.align	4


	//----- nvinfo : EIATTR_CUDA_API_VERSION
	.align		4
        /*0000*/ 	.byte	0x04, 0x37
        /*0002*/ 	.short	(.L_43 - .L_42)
.L_42:
        /*0004*/ 	.word	0x00000082


	//----- nvinfo : EIATTR_KPARAM_INFO
	.align		4
.L_43:
        /*0008*/ 	.byte	0x04, 0x17
        /*000a*/ 	.short	(.L_45 - .L_44)
.L_44:
        /*000c*/ 	.word	0x00000000
        /*0010*/ 	.short	0x0004
        /*0012*/ 	.short	0x0020
        /*0014*/ 	.byte	0x00, 0xf0, 0x21, 0x00


	//----- nvinfo : EIATTR_KPARAM_INFO
	.align		4
.L_45:
        /*0018*/ 	.byte	0x04, 0x17
        /*001a*/ 	.short	(.L_47 - .L_46)
.L_46:
        /*001c*/ 	.word	0x00000000
        /*0020*/ 	.short	0x0003
        /*0022*/ 	.short	0x0018
        /*0024*/ 	.byte	0x00, 0xf0, 0x21, 0x00


	//----- nvinfo : EIATTR_KPARAM_INFO
	.align		4
.L_47:
        /*0028*/ 	.byte	0x04, 0x17
        /*002a*/ 	.short	(.L_49 - .L_48)
.L_48:
        /*002c*/ 	.word	0x00000000
        /*0030*/ 	.short	0x0002
        /*0032*/ 	.short	0x0010
        /*0034*/ 	.byte	0x00, 0xf5, 0x21, 0x00


	//----- nvinfo : EIATTR_KPARAM_INFO
	.align		4
.L_49:
        /*0038*/ 	.byte	0x04, 0x17
        /*003a*/ 	.short	(.L_51 - .L_50)
.L_50:
        /*003c*/ 	.word	0x00000000
        /*0040*/ 	.short	0x0001
        /*0042*/ 	.short	0x0008
        /*0044*/ 	.byte	0x00, 0xf5, 0x21, 0x00


	//----- nvinfo : EIATTR_KPARAM_INFO
	.align		4
.L_51:
        /*0048*/ 	.byte	0x04, 0x17
        /*004a*/ 	.short	(.L_53 - .L_52)
.L_52:
        /*004c*/ 	.word	0x00000000
        /*0050*/ 	.short	0x0000
        /*0052*/ 	.short	0x0000
        /*0054*/ 	.byte	0x00, 0xf5, 0x21, 0x00


	//----- nvinfo : EIATTR_SPARSE_MMA_MASK
	.align		4
.L_53:
        /*0058*/ 	.byte	0x03, 0x50
        /*005a*/ 	.short	0x0000


	//----- nvinfo : EIATTR_MAXREG_COUNT
	.align		4
        /*005c*/ 	.byte	0x03, 0x1b
        /*005e*/ 	.short	0x00ff


	//----- nvinfo : EIATTR_MERCURY_ISA_VERSION
	.align		4
        /*0060*/ 	.byte	0x03, 0x5f
        /*0062*/ 	.short	0x0101


	//----- nvinfo : EIATTR_VRC_CTA_INIT_COUNT
	.align		4
        /*0064*/ 	.byte	0x02, 0x4a
	.zero		1
	.zero		1


	//----- nvinfo : EIATTR_EXIT_INSTR_OFFSETS
	.align		4
        /*0068*/ 	.byte	0x04, 0x1c
        /*006a*/ 	.short	(.L_55 - .L_54)


	//   ....[0]....
.L_54:
        /*006c*/ 	.word	0x000000b0


	//   ....[1]....
        /*0070*/ 	.word	0x000012c0


	//----- nvinfo : EIATTR_CBANK_PARAM_SIZE
	.align		4
.L_55:
        /*0074*/ 	.byte	0x03, 0x19
        /*0076*/ 	.short	0x0028


	//----- nvinfo : EIATTR_PARAM_CBANK
	.align		4
        /*0078*/ 	.byte	0x04, 0x0a
        /*007a*/ 	.short	(.L_57 - .L_56)
	.align		4
.L_56:
        /*007c*/ 	.word	index@(.nv.constant0._Z20per_column_AB_kernelPlS_S_ll)
        /*0080*/ 	.short	0x0380
        /*0082*/ 	.short	0x0028


	//----- nvinfo : EIATTR_SW_WAR
	.align		4
.L_57:
        /*0084*/ 	.byte	0x04, 0x36
        /*0086*/ 	.short	(.L_59 - .L_58)
.L_58:
        /*0088*/ 	.word	0x00000008
.L_59:


//--------------------- .nv.info._Z17per_row_AB_kernelPlS_S_ll --------------------------
	.section	.nv.info._Z17per_row_AB_kernelPlS_S_ll,"",@"SHT_CUDA_INFO"
	.sectionflags	@""
	.align	4


	//----- nvinfo : EIATTR_CUDA_API_VERSION
	.align		4
        /*0000*/ 	.byte	0x04, 0x37
        /*0002*/ 	.short	(.L_61 - .L_60)
.L_60:
        /*0004*/ 	.word	0x00000082


	//----- nvinfo : EIATTR_KPARAM_INFO
	.align		4
.L_61:
        /*0008*/ 	.byte	0x04, 0x17
        /*000a*/ 	.short	(.L_63 - .L_62)
.L_62:
        /*000c*/ 	.word	0x00000000
        /*0010*/ 	.short	0x0004
        /*0012*/ 	.short	0x0020
        /*0014*/ 	.byte	0x00, 0xf0, 0x21, 0x00


	//----- nvinfo : EIATTR_KPARAM_INFO
	.align		4
.L_63:
        /*0018*/ 	.byte	0x04, 0x17
        /*001a*/ 	.short	(.L_65 - .L_64)
.L_64:
        /*001c*/ 	.word	0x00000000
        /*0020*/ 	.short	0x0003
        /*0022*/ 	.short	0x0018
        /*0024*/ 	.byte	0x00, 0xf0, 0x21, 0x00


	//----- nvinfo : EIATTR_KPARAM_INFO
	.align		4
.L_65:
        /*0028*/ 	.byte	0x04, 0x17
        /*002a*/ 	.short	(.L_67 - .L_66)
.L_66:
        /*002c*/ 	.word	0x00000000
        /*0030*/ 	.short	0x0002
        /*0032*/ 	.short	0x0010
        /*0034*/ 	.byte	0x00, 0xf5, 0x21, 0x00


	//----- nvinfo : EIATTR_KPARAM_INFO
	.align		4
.L_67:
        /*0038*/ 	.byte	0x04, 0x17
        /*003a*/ 	.short	(.L_69 - .L_68)
.L_68:
        /*003c*/ 	.word	0x00000000
        /*0040*/ 	.short	0x0001
        /*0042*/ 	.short	0x0008
        /*0044*/ 	.byte	0x00, 0xf5, 0x21, 0x00


	//----- nvinfo : EIATTR_KPARAM_INFO
	.align		4
.L_69:
        /*0048*/ 	.byte	0x04, 0x17
        /*004a*/ 	.short	(.L_71 - .L_70)
.L_70:
        /*004c*/ 	.word	0x00000000
        /*0050*/ 	.short	0x0000
        /*0052*/ 	.short	0x0000
        /*0054*/ 	.byte	0x00, 0xf5, 0x21, 0x00


	//----- nvinfo : EIATTR_SPARSE_MMA_MASK
	.align		4
.L_71:
        /*0058*/ 	.byte	0x03, 0x50
        /*005a*/ 	.short	0x0000


	//----- nvinfo : EIATTR_MAXREG_COUNT
	.align		4
        /*005c*/ 	.byte	0x03, 0x1b
        /*005e*/ 	.short	0x00ff


	//----- nvinfo : EIATTR_MERCURY_ISA_VERSION
	.align		4
        /*0060*/ 	.byte	0x03, 0x5f
        /*0062*/ 	.short	0x0101


	//----- nvinfo : EIATTR_VRC_CTA_INIT_COUNT
	.align		4
        /*0064*/ 	.byte	0x02, 0x4a
	.zero		1
	.zero		1


	//----- nvinfo : EIATTR_EXIT_INSTR_OFFSETS
	.align		4
        /*0068*/ 	.byte	0x04, 0x1c
        /*006a*/ 	.short	(.L_73 - .L_72)


	//   ....[0]....
.L_72:
        /*006c*/ 	.word	0x00000050


	//   ....[1]....
        /*0070*/ 	.word	0x00001940


	//----- nvinfo : EIATTR_CBANK_PARAM_SIZE
	.align		4
.L_73:
        /*0074*/ 	.byte	0x03, 0x19
        /*0076*/ 	.short	0x0028


	//----- nvinfo : EIATTR_PARAM_CBANK
	.align		4
        /*0078*/ 	.byte	0x04, 0x0a
        /*007a*/ 	.short	(.L_75 - .L_74)
	.align		4
.L_74:
        /*007c*/ 	.word	index@(.nv.constant0._Z17per_row_AB_kernelPlS_S_ll)
        /*0080*/ 	.short	0x0380
        /*0082*/ 	.short	0x0028


	//----- nvinfo : EIATTR_SW_WAR
	.align		4
.L_75:
        /*0084*/ 	.byte	0x04, 0x36
        /*0086*/ 	.short	(.L_77 - .L_76)
.L_76:
        /*0088*/ 	.word	0x00000008
.L_77:


//--------------------- .nv.callgraph             --------------------------
	.section	.nv.callgraph,"",@"SHT_CUDA_CALLGRAPH"
	.align	4
	.sectionentsize	8
	.align		4
        /*0000*/ 	.word	0x00000000
	.align		4
        /*0004*/ 	.word	0xffffffff
	.align		4
        /*0008*/ 	.word	0x00000000
	.align		4
        /*000c*/ 	.word	0xfffffffe
	.align		4
        /*0010*/ 	.word	0x00000000
	.align		4
        /*0014*/ 	.word	0xfffffffd
	.align		4
        /*0018*/ 	.word	0x00000000
	.align		4
        /*001c*/ 	.word	0xfffffffc


//--------------------- .text._Z18per_element_kernelPlS_S_ll --------------------------
	.section	.text._Z18per_element_kernelPlS_S_ll,"ax",@progbits
	.align	128
        .global         _Z18per_element_kernelPlS_S_ll
        .type           _Z18per_element_kernelPlS_S_ll,@function
        .size           _Z18per_element_kernelPlS_S_ll,(.L_x_28 - _Z18per_element_kernelPlS_S_ll)
        .other          _Z18per_element_kernelPlS_S_ll,@"STO_CUDA_ENTRY STV_DEFAULT"
_Z18per_element_kernelPlS_S_ll:
.text._Z18per_element_kernelPlS_S_ll:
[----:B------:R-:W-:Y:S01]  /*0000*/  LDC R1, c[0x0][0x37c] ;  /* 0x0000df00ff017b82 */ /* 0x000fe20000000800 */
[----:B------:R-:W0:Y:S01]  /*0010*/  LDCU.64 UR8, c[0x0][0x3a0] ;  /* 0x00007400ff0877ac */ /* 0x000e220008000a00 */
[----:B------:R-:W1:Y:S06]  /*0020*/  S2R R3, SR_CTAID.Y ;  /* 0x0000000000037919 */ /* 0x000e6c0000002600 */
[----:B------:R-:W1:Y:S01]  /*0030*/  S2UR UR13, SR_CTAID.X ;  /* 0x00000000000d79c3 */ /* 0x000e620000002500 */
[----:B------:R-:W0:Y:S01]  /*0040*/  LDCU.64 UR10, c[0x0][0x398] ;  /* 0x00007300ff0a77ac */ /* 0x000e220008000a00 */
[----:B------:R-:W2:Y:S01]  /*0050*/  S2R R5, SR_TID.X ;  /* 0x0000000000057919 */ /* 0x000ea20000002100 */
[----:B------:R-:W2:Y:S01]  /*0060*/  LDCU UR7, c[0x0][0x360] ;  /* 0x00006c00ff0777ac */ /* 0x000ea20008000800 */
[----:B------:R-:W3:Y:S01]  /*0070*/  S2R R7, SR_TID.Y ;  /* 0x0000000000077919 */ /* 0x000ee20000002200 */
[----:B------:R-:W3:Y:S03]  /*0080*/  LDCU UR12, c[0x0][0x364] ;  /* 0x00006c80ff0c77ac */ /* 0x000ee60008000800 */
[----:B------:R-:W1:Y:S01]  /*0090*/  LDC R0, c[0x0][0x374] ;  /* 0x0000dd00ff007b82 */ /* 0x000e620000000800 */
[----:B0-----:R-:W-:-:S02]  /*00a0*/  UIMAD UR6, UR9, UR10, URZ ;  /* 0x0000000a090672a4 */ /* 0x001fc4000f8e02ff */
[----:B------:R-:W-:Y:S02]  /*00b0*/  UIMAD.WIDE.U32 UR4, UR8, UR10, URZ ;  /* 0x0000000a080472a5 */ /* 0x000fe4000f8e00ff */
[----:B------:R-:W-:Y:S02]  /*00c0*/  UIMAD UR6, UR8, UR11, UR6 ;  /* 0x0000000b080672a4 */ /* 0x000fe4000f8e0206 */
[----:B------:R-:W-:Y:S02]  /*00d0*/  UIMAD.WIDE.U32 UR8, UR4, UR4, URZ ;  /* 0x00000004040872a5 */ /* 0x000fe4000f8e00ff */
[----:B------:R-:W-:-:S04]  /*00e0*/  UIADD3 UR10, UPT, UPT, UR5, UR6, URZ ;  /* 0x00000006050a7290 */ /* 0x000fc8000fffe0ff */
[----:B------:R-:W-:Y:S01]  /*00f0*/  UIMAD UR6, UR10, UR4, URZ ;  /* 0x000000040a0672a4 */ /* 0x000fe2000f8e02ff */
[----:B-1----:R-:W-:-:S03]  /*0100*/  IMAD R0, R0, UR13, R3 ;  /* 0x0000000d00007c24 */ /* 0x002fc6000f8e0203 */
[----:B------:R-:W-:Y:S01]  /*0110*/  UIMAD UR6, UR10, UR4, UR6 ;  /* 0x000000040a0672a4 */ /* 0x000fe2000f8e0206 */
[----:B--2---:R-:W-:-:S03]  /*0120*/  IMAD R0, R0, UR7, R5 ;  /* 0x0000000700007c24 */ /* 0x004fc6000f8e0205 */
[----:B------:R-:W-:Y:S01]  /*0130*/  UIADD3 UR6, UPT, UPT, UR9, UR6, URZ ;  /* 0x0000000609067290 */ /* 0x000fe2000fffe0ff */
[----:B---3--:R-:W-:-:S05]  /*0140*/  IMAD R16, R0, UR12, R7 ;  /* 0x0000000c00107c24 */ /* 0x008fca000f8e0207 */
[----:B------:R-:W-:Y:S01]  /*0150*/  IMAD.U32 R0, RZ, RZ, UR6 ;  /* 0x00000006ff007e24 */ /* 0x000fe2000f8e00ff */
[----:B------:R-:W-:-:S04]  /*0160*/  ISETP.LT.U32.AND P0, PT, R16, UR8, PT ;  /* 0x0000000810007c0c */ /* 0x000fc8000bf01070 */
[----:B------:R-:W-:-:S13]  /*0170*/  ISETP.GT.AND.EX P0, PT, R0, RZ, PT, P0 ;  /* 0x000000ff0000720c */ /* 0x000fda0003f04300 */
[----:B------:R-:W-:Y:S05]  /*0180*/  @!P0 EXIT ;  /* 0x000000000000894d */ /* 0x000fea0003800000 */
[----:B------:R-:W-:-:S09]  /*0190*/  UISETP.NE.U32.AND UP0, UPT, UR10, URZ, UPT ;  /* 0x000000ff0a00728c */ /* 0x000fd2000bf05070 */
[----:B------:R-:W-:Y:S05]  /*01a0*/  BRA.U UP0, `(.L_x_0) ;  /* 0x0000000100507547 */ /* 0x000fea000b800000 */
[----:B------:R-:W0:Y:S01]  /*01b0*/  I2F.U32.RP R0, UR4 ;  /* 0x0000000400007d06 */ /* 0x000e220008209000 */
[----:B------:R-:W-:-:S07]  /*01c0*/  ISETP.NE.U32.AND P2, PT, RZ, UR4, PT ;  /* 0x00000004ff007c0c */ /* 0x000fce000bf45070 */
[----:B0-----:R-:W0:Y:S02]  /*01d0*/  MUFU.RCP R0, R0 ;  /* 0x0000000000007308 */ /* 0x001e240000001000 */
[----:B0-----:R-:W-:-:S06]  /*01e0*/  VIADD R2, R0, 0xffffffe ;  /* 0x0ffffffe00027836 */ /* 0x001fcc0000000000 */
[----:B------:R0:W1:Y:S02]  /*01f0*/  F2I.FTZ.U32.TRUNC.NTZ R3, R2 ;  /* 0x0000000200037305 */ /* 0x000064000021f000 */
[----:B0-----:R-:W-:Y:S01]  /*0200*/  IMAD.MOV.U32 R2, RZ, RZ, RZ ;  /* 0x000000ffff027224 */ /* 0x001fe200078e00ff */
[----:B-1----:R-:W-:-:S05]  /*0210*/  IADD3 R5, PT, PT, RZ, -R3, RZ ;  /* 0x80000003ff057210 */ /* 0x002fca0007ffe0ff */
[----:B------:R-:W-:-:S04]  /*0220*/  IMAD R5, R5, UR4, RZ ;  /* 0x0000000405057c24 */ /* 0x000fc8000f8e02ff */
[----:B------:R-:W-:-:S06]  /*0230*/  IMAD.HI.U32 R3, R3, R5, R2 ;  /* 0x0000000503037227 */ /* 0x000fcc00078e0002 */
[----:B------:R-:W-:-:S04]  /*0240*/  IMAD.HI.U32 R2, R3, R16, RZ ;  /* 0x0000001003027227 */ /* 0x000fc800078e00ff */
[----:B------:R-:W-:-:S04]  /*0250*/  IMAD.MOV R3, RZ, RZ, -R2 ;  /* 0x000000ffff037224 */ /* 0x000fc800078e0a02 */
[----:B------:R-:W-:-:S05]  /*0260*/  IMAD R3, R3, UR4, R16 ;  /* 0x0000000403037c24 */ /* 0x000fca000f8e0210 */
[----:B------:R-:W-:-:S13]  /*0270*/  ISETP.GE.U32.AND P0, PT, R3, UR4, PT ;  /* 0x0000000403007c0c */ /* 0x000fda000bf06070 */
[----:B------:R-:W-:Y:S01]  /*0280*/  @P0 IADD3 R3, PT, PT, R3, -UR4, RZ ;  /* 0x8000000403030c10 */ /* 0x000fe2000fffe0ff */
[----:B------:R-:W-:-:S03]  /*0290*/  @P0 VIADD R2, R2, 0x1 ;  /* 0x0000000102020836 */ /* 0x000fc60000000000 */
[----:B------:R-:W-:Y:S01]  /*02a0*/  ISETP.GE.U32.AND P1, PT, R3, UR4, PT ;  /* 0x0000000403007c0c */ /* 0x000fe2000bf26070 */
[----:B------:R-:W-:-:S12]  /*02b0*/  HFMA2 R3, -RZ, RZ, 0, 0 ;  /* 0x00000000ff037431 */ /* 0x000fd800000001ff */
[----:B------:R-:W-:Y:S01]  /*02c0*/  @P1 VIADD R2, R2, 0x1 ;  /* 0x0000000102021836 */ /* 0x000fe20000000000 */
[----:B------:R-:W-:Y:S01]  /*02d0*/  @!P2 LOP3.LUT R2, RZ, UR4, RZ, 0x33, !PT ;  /* 0x00000004ff02ac12 */ /* 0x000fe2000f8e33ff */
[----:B------:R-:W-:Y:S06]  /*02e0*/  BRA `(.L_x_1) ;  /* 0x00000000001c7947 */ /* 0x000fec0003800000 */
.L_x_0:
[----:B------:R-:W-:Y:S01]  /*02f0*/  IMAD.MOV.U32 R8, RZ, RZ, RZ ;  /* 0x000000ffff087224 */ /* 0x000fe200078e00ff */
[----:B------:R-:W-:Y:S01]  /*0300*/  MOV R0, 0x340 ;  /* 0x0000034000007802 */ /* 0x000fe20000000f00 */
[----:B------:R-:W-:Y:S01]  /*0310*/  UMOV UR8, UR4 ;  /* 0x0000000400087c82 */ /* 0x000fe20008000000 */
[----:B------:R-:W-:-:S05]  /*0320*/  UMOV UR9, UR10 ;  /* 0x0000000a00097c82 */ /* 0x000fca0008000000 */
[----:B------:R-:W-:Y:S05]  /*0330*/  CALL.REL.NOINC `($__internal_0_$__cuda_sm20_div_s64) ;  /* 0x0000000800e47944 */ /* 0x000fea0003c00000 */
[----:B------:R-:W-:Y:S01]  /*0340*/  IMAD.MOV.U32 R2, RZ, RZ, R10 ;  /* 0x000000ffff027224 */ /* 0x000fe200078e000a */
[----:B------:R-:W-:-:S07]  /*0350*/  MOV R3, R11 ;  /* 0x0000000b00037202 */ /* 0x000fce0000000f00 */
.L_x_1:
[----:B------:R-:W-:-:S04]  /*0360*/  USHF.R.S32.HI UR6, URZ, 0x1f, UR4 ;  /* 0x0000001fff067899 */ /* 0x000fc80008011404 */
[----:B------:R-:W-:-:S09]  /*0370*/  UISETP.NE.U32.AND UP0, UPT, UR6, URZ, UPT ;  /* 0x000000ff0600728c */ /* 0x000fd2000bf05070 */
[----:B------:R-:W-:Y:S05]  /*0380*/  BRA.U UP0, `(.L_x_2) ;  /* 0x0000000100507547 */ /* 0x000fea000b800000 */
[----:B------:R-:W0:Y:S01]  /*0390*/  I2F.U32.RP R0, UR4 ;  /* 0x0000000400007d06 */ /* 0x000e220008209000 */
[----:B------:R-:W-:-:S07]  /*03a0*/  ISETP.NE.U32.AND P1, PT, RZ, UR4, PT ;  /* 0x00000004ff007c0c */ /* 0x000fce000bf25070 */
[----:B0-----:R-:W0:Y:S02]  /*03b0*/  MUFU.RCP R0, R0 ;  /* 0x0000000000007308 */ /* 0x001e240000001000 */
[----:B0-----:R-:W-:-:S06]  /*03c0*/  VIADD R4, R0, 0xffffffe ;  /* 0x0ffffffe00047836 */ /* 0x001fcc0000000000 */
[----:B------:R0:W1:Y:S02]  /*03d0*/  F2I.FTZ.U32.TRUNC.NTZ R5, R4 ;  /* 0x0000000400057305 */ /* 0x000064000021f000 */
[----:B0-----:R-:W-:Y:S02]  /*03e0*/  HFMA2 R4, -RZ, RZ, 0, 0 ;  /* 0x00000000ff047431 */ /* 0x001fe400000001ff */
[----:B-1----:R-:W-:-:S04]  /*03f0*/  IMAD.MOV R7, RZ, RZ, -R5 ;  /* 0x000000ffff077224 */ /* 0x002fc800078e0a05 */
[----:B------:R-:W-:-:S04]  /*0400*/  IMAD R7, R7, UR4, RZ ;  /* 0x0000000407077c24 */ /* 0x000fc8000f8e02ff */
[----:B------:R-:W-:-:S04]  /*0410*/  IMAD.HI.U32 R7, R5, R7, R4 ;  /* 0x0000000705077227 */ /* 0x000fc800078e0004 */
[----:B------:R-:W-:Y:S02]  /*0420*/  IMAD.MOV.U32 R5, RZ, RZ, RZ ;  /* 0x000000ffff057224 */ /* 0x000fe400078e00ff */
[----:B------:R-:W-:-:S04]  /*0430*/  IMAD.HI.U32 R7, R7, R16, RZ ;  /* 0x0000001007077227 */ /* 0x000fc800078e00ff */
[----:B------:R-:W-:-:S04]  /*0440*/  IMAD.MOV R7, RZ, RZ, -R7 ;  /* 0x000000ffff077224 */ /* 0x000fc800078e0a07 */
[----:B------:R-:W-:-:S05]  /*0450*/  IMAD R7, R7, UR4, R16 ;  /* 0x0000000407077c24 */ /* 0x000fca000f8e0210 */
[----:B------:R-:W-:-:S13]  /*0460*/  ISETP.GE.U32.AND P0, PT, R7, UR4, PT ;  /* 0x0000000407007c0c */ /* 0x000fda000bf06070 */
[----:B------:R-:W-:-:S05]  /*0470*/  @P0 VIADD R7, R7, -UR4 ;  /* 0x8000000407070c36 */ /* 0x000fca0008000000 */
[----:B------:R-:W-:-:S13]  /*0480*/  ISETP.GE.U32.AND P0, PT, R7, UR4, PT ;  /* 0x0000000407007c0c */ /* 0x000fda000bf06070 */
[----:B------:R-:W-:Y:S02]  /*0490*/  @P0 IADD3 R7, PT, PT, R7, -UR4, RZ ;  /* 0x8000000407070c10 */ /* 0x000fe4000fffe0ff */
[----:B------:R-:W-:-:S05]  /*04a0*/  @!P1 LOP3.LUT R7, RZ, UR4, RZ, 0x33, !PT ;  /* 0x00000004ff079c12 */ /* 0x000fca000f8e33ff */
[----:B------:R-:W-:Y:S01]  /*04b0*/  IMAD.MOV.U32 R4, RZ, RZ, R7 ;  /* 0x000000ffff047224 */ /* 0x000fe200078e0007 */
[----:B------:R-:W-:Y:S06]  /*04c0*/  BRA `(.L_x_3) ;  /* 0x0000000000207947 */ /* 0x000fec0003800000 */
.L_x_2:
[----:B------:R-:W-:Y:S01]  /*04d0*/  IMAD.U32 R13, RZ, RZ, UR5 ;  /* 0x00000005ff0d7e24 */ /* 0x000fe2000f8e00ff */
[----:B------:R-:W-:Y:S01]  /*04e0*/  MOV R12, UR4 ;  /* 0x00000004000c7c02 */ /* 0x000fe20008000f00 */
[----:B------:R-:W-:Y:S01]  /*04f0*/  IMAD.MOV.U32 R13, RZ, RZ, RZ ;  /* 0x000000ffff0d7224 */ /* 0x000fe200078e00ff */
[----:B------:R-:W-:Y:S02]  /*0500*/  MOV R11, UR6 ;  /* 0x00000006000b7c02 */ /* 0x000fe40008000f00 */
[----:B------:R-:W-:-:S07]  /*0510*/  MOV R0, 0x530 ;  /* 0x0000053000007802 */ /* 0x000fce0000000f00 */
[----:B------:R-:W-:Y:S05]  /*0520*/  CALL.REL.NOINC `($__internal_1_$__cuda_sm20_rem_s64) ;  /* 0x0000000c00b87944 */ /* 0x000fea0003c00000 */
[----:B------:R-:W-:Y:S02]  /*0530*/  IMAD.MOV.U32 R4, RZ, RZ, R11 ;  /* 0x000000ffff047224 */ /* 0x000fe400078e000b */
[----:B------:R-:W-:-:S07]  /*0540*/  IMAD.MOV.U32 R5, RZ, RZ, R12 ;  /* 0x000000ffff057224 */ /* 0x000fce00078e000c */
.L_x_3:
[----:B------:R-:W0:Y:S01]  /*0550*/  LDCU UR6, c[0x0][0x3a4] ;  /* 0x00007480ff0677ac */ /* 0x000e220008000800 */
[----:B------:R-:W-:Y:S01]  /*0560*/  BSSY.RECONVERGENT B0, `(.L_x_4) ;  /* 0x0000022000007945 */ /* 0x000fe20003800200 */
[----:B0-----:R-:W-:-:S04]  /*0570*/  LOP3.LUT R0, R3, UR6, RZ, 0xfc, !PT ;  /* 0x0000000603007c12 */ /* 0x001fc8000f8efcff */
[----:B------:R-:W-:-:S13]  /*0580*/  ISETP.NE.U32.AND P0, PT, R0, RZ, PT ;  /* 0x000000ff0000720c */ /* 0x000fda0003f05070 */
[----:B------:R-:W-:Y:S05]  /*0590*/  @P0 BRA `(.L_x_5) ;  /* 0x0000000000540947 */ /* 0x000fea0003800000 */
[----:B------:R-:W0:Y:S02]  /*05a0*/  LDCU UR6, c[0x0][0x3a0] ;  /* 0x00007400ff0677ac */ /* 0x000e240008000800 */
[----:B0-----:R-:W0:Y:S01]  /*05b0*/  I2F.U32.RP R0, UR6 ;  /* 0x0000000600007d06 */ /* 0x001e220008209000 */
[----:B------:R-:W-:-:S07]  /*05c0*/  ISETP.NE.U32.AND P1, PT, RZ, UR6, PT ;  /* 0x00000006ff007c0c */ /* 0x000fce000bf25070 */
[----:B0-----:R-:W0:Y:S02]  /*05d0*/  MUFU.RCP R0, R0 ;  /* 0x0000000000007308 */ /* 0x001e240000001000 */
[----:B0-----:R-:W-:-:S06]  /*05e0*/  IADD3 R6, PT, PT, R0, 0xffffffe, RZ ;  /* 0x0ffffffe00067810 */ /* 0x001fcc0007ffe0ff */
[----:B------:R0:W1:Y:S02]  /*05f0*/  F2I.FTZ.U32.TRUNC.NTZ R7, R6 ;  /* 0x0000000600077305 */ /* 0x000064000021f000 */
[----:B0-----:R-:W-:Y:S02]  /*0600*/  IMAD.MOV.U32 R6, RZ, RZ, RZ ;  /* 0x000000ffff067224 */ /* 0x001fe400078e00ff */
[----:B-1----:R-:W-:-:S04]  /*0610*/  IMAD.MOV R9, RZ, RZ, -R7 ;  /* 0x000000ffff097224 */ /* 0x002fc800078e0a07 */
[----:B------:R-:W-:-:S04]  /*0620*/  IMAD R9, R9, UR6, RZ ;  /* 0x0000000609097c24 */ /* 0x000fc8000f8e02ff */
[----:B------:R-:W-:-:S06]  /*0630*/  IMAD.HI.U32 R7, R7, R9, R6 ;  /* 0x0000000907077227 */ /* 0x000fcc00078e0006 */
[----:B------:R-:W-:-:S05]  /*0640*/  IMAD.HI.U32 R7, R7, R2, RZ ;  /* 0x0000000207077227 */ /* 0x000fca00078e00ff */
[----:B------:R-:W-:-:S05]  /*0650*/  IADD3 R7, PT, PT, -R7, RZ, RZ ;  /* 0x000000ff07077210 */ /* 0x000fca0007ffe1ff */
[----:B------:R-:W-:Y:S02]  /*0660*/  IMAD R8, R7, UR6, R2 ;  /* 0x0000000607087c24 */ /* 0x000fe4000f8e0202 */
[----:B------:R-:W-:-:S03]  /*0670*/  IMAD.MOV.U32 R7, RZ, RZ, RZ ;  /* 0x000000ffff077224 */ /* 0x000fc600078e00ff */
[----:B------:R-:W-:-:S13]  /*0680*/  ISETP.GE.U32.AND P0, PT, R8, UR6, PT ;  /* 0x0000000608007c0c */ /* 0x000fda000bf06070 */
[----:B------:R-:W-:-:S05]  /*0690*/  @P0 VIADD R8, R8, -UR6 ;  /* 0x8000000608080c36 */ /* 0x000fca0008000000 */
[----:B------:R-:W-:-:S13]  /*06a0*/  ISETP.GE.U32.AND P0, PT, R8, UR6, PT ;  /* 0x0000000608007c0c */ /* 0x000fda000bf06070 */
[----:B------:R-:W-:Y:S01]  /*06b0*/  @P0 VIADD R8, R8, -UR6 ;  /* 0x8000000608080c36 */ /* 0x000fe20008000000 */
[----:B------:R-:W-:-:S04]  /*06c0*/  @!P1 LOP3.LUT R8, RZ, UR6, RZ, 0x33, !PT ;  /* 0x00000006ff089c12 */ /* 0x000fc8000f8e33ff */
[----:B------:R-:W-:Y:S01]  /*06d0*/  MOV R6, R8 ;  /* 0x0000000800067202 */ /* 0x000fe20000000f00 */
[----:B------:R-:W-:Y:S06]  /*06e0*/  BRA `(.L_x_6) ;  /* 0x0000000000247947 */ /* 0x000fec0003800000 */
.L_x_5:
[----:B------:R-:W0:Y:S01]  /*06f0*/  LDCU.64 UR6, c[0x0][0x3a0] ;  /* 0x00007400ff0677ac */ /* 0x000e220008000a00 */
[----:B------:R-:W-:Y:S01]  /*0700*/  IMAD.MOV.U32 R16, RZ, RZ, R2 ;  /* 0x000000ffff107224 */ /* 0x000fe200078e0002 */
[----:B------:R-:W-:Y:S01]  /*0710*/  MOV R0, 0x760 ;  /* 0x0000076000007802 */ /* 0x000fe20000000f00 */
[----:B------:R-:W-:Y:S01]  /*0720*/  IMAD.MOV.U32 R13, RZ, RZ, R3 ;  /* 0x000000ffff0d7224 */ /* 0x000fe200078e0003 */
[----:B0-----:R-:W-:Y:S01]  /*0730*/  MOV R12, UR6 ;  /* 0x00000006000c7c02 */ /* 0x001fe20008000f00 */
[----:B------:R-:W-:-:S07]  /*0740*/  IMAD.U32 R11, RZ, RZ, UR7 ;  /* 0x00000007ff0b7e24 */ /* 0x000fce000f8e00ff */
[----:B------:R-:W-:Y:S05]  /*0750*/  CALL.REL.NOINC `($__internal_1_$__cuda_sm20_rem_s64) ;  /* 0x0000000c002c7944 */ /* 0x000fea0003c00000 */
[----:B------:R-:W-:Y:S01]  /*0760*/  MOV R6, R11 ;  /* 0x0000000b00067202 */ /* 0x000fe20000000f00 */
[----:B------:R-:W-:-:S07]  /*0770*/  IMAD.MOV.U32 R7, RZ, RZ, R12 ;  /* 0x000000ffff077224 */ /* 0x000fce00078e000c */
.L_x_6:
[----:B------:R-:W-:Y:S05]  /*0780*/  BSYNC.RECONVERGENT B0 ;  /* 0x0000000000007941 */ /* 0x000fea0003800200 */
.L_x_4:
[----:B------:R-:W0:Y:S01]  /*0790*/  LDCU UR6, c[0x0][0x39c] ;  /* 0x00007380ff0677ac */ /* 0x000e220008000800 */
[----:B------:R-:W1:Y:S01]  /*07a0*/  LDCU.64 UR12, c[0x0][0x358] ;  /* 0x00006b00ff0c77ac */ /* 0x000e620008000a00 */
[----:B0-----:R-:W-:-:S09]  /*07b0*/  UISETP.NE.U32.AND UP0, UPT, UR6, URZ, UPT ;  /* 0x000000ff0600728c */ /* 0x001fd2000bf05070 */
[----:B-1----:R-:W-:Y:S05]  /*07c0*/  BRA.U UP0, `(.L_x_7) ;  /* 0x0000000100547547 */ /* 0x002fea000b800000 */
[----:B------:R-:W0:Y:S02]  /*07d0*/  LDCU UR6, c[0x0][0x398] ;  /* 0x00007300ff0677ac */ /* 0x000e240008000800 */
[----:B0-----:R-:W0:Y:S01]  /*07e0*/  I2F.U32.RP R0, UR6 ;  /* 0x0000000600007d06 */ /* 0x001e220008209000 */
        /* <DEDUP_REMOVED lines=19> */
.L_x_7:
[----:B------:R-:W-:Y:S01]  /*0920*/  IMAD.MOV.U32 R16, RZ, RZ, R4 ;  /* 0x000000ffff107224 */ /* 0x000fe200078e0004 */
[----:B------:R-:W-:Y:S01]  /*0930*/  MOV R0, 0x970 ;  /* 0x0000097000007802 */ /* 0x000fe20000000f00 */
[----:B------:R-:W-:Y:S01]  /*0940*/  IMAD.MOV.U32 R8, RZ, RZ, R5 ;  /* 0x000000ffff087224 */ /* 0x000fe200078e0005 */
[----:B------:R-:W0:Y:S06]  /*0950*/  LDCU.64 UR8, c[0x0][0x398] ;  /* 0x00007300ff0877ac */ /* 0x000e2c0008000a00 */
[----:B0-----:R-:W-:Y:S05]  /*0960*/  CALL.REL.NOINC `($__internal_0_$__cuda_sm20_div_s64) ;  /* 0x0000000400587944 */ /* 0x001fea0003c00000 */
[----:B------:R-:W-:Y:S01]  /*0970*/  MOV R8, R10 ;  /* 0x0000000a00087202 */ /* 0x000fe20000000f00 */
[----:B------:R-:W-:-:S07]  /*0980*/  IMAD.MOV.U32 R9, RZ, RZ, R11 ;  /* 0x000000ffff097224 */ /* 0x000fce00078e000b */
.L_x_8:
[----:B------:R-:W0:Y:S01]  /*0990*/  LDCU.64 UR6, c[0x0][0x380] ;  /* 0x00007000ff0677ac */ /* 0x000e220008000a00 */
[----:B------:R-:W-:Y:S01]  /*09a0*/  IADD3 R0, P0, P1, R8, R2, -R6 ;  /* 0x0000000208007210 */ /* 0x000fe2000791e806 */
[----:B------:R-:W1:Y:S03]  /*09b0*/  LDC R12, c[0x0][0x398] ;  /* 0x0000e600ff0c7b82 */ /* 0x000e660000000800 */
[----:B------:R-:W-:Y:S02]  /*09c0*/  IADD3.X R7, PT, PT, R9, R3, ~R7, P0, P1 ;  /* 0x0000000309077210 */ /* 0x000fe400007e2c07 */
[----:B0-----:R-:W-:-:S04]  /*09d0*/  LEA R8, P0, R0, UR6, 0x3 ;  /* 0x0000000600087c11 */ /* 0x001fc8000f8018ff */
[----:B------:R-:W-:Y:S01]  /*09e0*/  LEA.HI.X R9, R0, UR7, R7, 0x3, P0 ;  /* 0x0000000700097c11 */ /* 0x000fe200080f1c07 */
[----:B------:R-:W0:Y:S05]  /*09f0*/  LDCU UR7, c[0x0][0x3a0] ;  /* 0x00007400ff0777ac */ /* 0x000e2a0008000800 */
[----:B------:R-:W5:Y:S01]  /*0a00*/  LDG.E.64 R8, desc[UR12][R8.64] ;  /* 0x0000000c08087981 */ /* 0x000f62000c1e1b00 */
[----:B-1----:R-:W-:Y:S01]  /*0a10*/  IABS R11, R12 ;  /* 0x0000000c000b7213 */ /* 0x002fe20000000000 */
[----:B------:R-:W-:Y:S01]  /*0a20*/  BSSY.RECONVERGENT B0, `(.L_x_9) ;  /* 0x0000036000007945 */ /* 0x000fe20003800200 */
[----:B------:R-:W-:Y:S02]  /*0a30*/  ISETP.GE.AND P2, PT, R4, RZ, PT ;  /* 0x000000ff0400720c */ /* 0x000fe40003f46270 */
[----:B------:R-:W1:Y:S01]  /*0a40*/  I2F.RP R0, R11 ;  /* 0x0000000b00007306 */ /* 0x000e620000209400 */
[----:B0-----:R-:W-:-:S07]  /*0a50*/  USHF.R.S32.HI UR6, URZ, 0x1f, UR7 ;  /* 0x0000001fff067899 */ /* 0x001fce0008011407 */
[----:B-1----:R-:W0:Y:S02]  /*0a60*/  MUFU.RCP R0, R0 ;  /* 0x0000000000007308 */ /* 0x002e240000001000 */
[----:B0-----:R-:W-:Y:S01]  /*0a70*/  VIADD R6, R0, 0xffffffe ;  /* 0x0ffffffe00067836 */ /* 0x001fe20000000000 */
[----:B------:R-:W-:-:S05]  /*0a80*/  LOP3.LUT R0, R3, UR6, RZ, 0xfc, !PT ;  /* 0x0000000603007c12 */ /* 0x000fca000f8efcff */
[----:B------:R0:W1:Y:S02]  /*0a90*/  F2I.FTZ.U32.TRUNC.NTZ R7, R6 ;  /* 0x0000000600077305 */ /* 0x000064000021f000 */
[----:B0-----:R-:W-:Y:S01]  /*0aa0*/  IMAD.MOV.U32 R6, RZ, RZ, RZ ;  /* 0x000000ffff067224 */ /* 0x001fe200078e00ff */
[----:B-1----:R-:W-:-:S05]  /*0ab0*/  IADD3 R10, PT, PT, RZ, -R7, RZ ;  /* 0x80000007ff0a7210 */ /* 0x002fca0007ffe0ff */
[----:B------:R-:W-:Y:S01]  /*0ac0*/  IMAD R13, R10, R11, RZ ;  /* 0x0000000b0a0d7224 */ /* 0x000fe200078e02ff */
[----:B------:R-:W-:-:S03]  /*0ad0*/  IABS R10, R4 ;  /* 0x00000004000a7213 */ /* 0x000fc60000000000 */
[----:B------:R-:W-:-:S06]  /*0ae0*/  IMAD.HI.U32 R7, R7, R13, R6 ;  /* 0x0000000d07077227 */ /* 0x000fcc00078e0006 */
[----:B------:R-:W-:-:S04]  /*0af0*/  IMAD.HI.U32 R7, R7, R10, RZ ;  /* 0x0000000a07077227 */ /* 0x000fc800078e00ff */
[----:B------:R-:W-:-:S04]  /*0b00*/  IMAD.MOV R7, RZ, RZ, -R7 ;  /* 0x000000ffff077224 */ /* 0x000fc800078e0a07 */
[----:B------:R-:W-:-:S05]  /*0b10*/  IMAD R10, R11, R7, R10 ;  /* 0x000000070b0a7224 */ /* 0x000fca00078e020a */
[----:B------:R-:W-:-:S13]  /*0b20*/  ISETP.GT.U32.AND P0, PT, R11, R10, PT ;  /* 0x0000000a0b00720c */ /* 0x000fda0003f04070 */
[----:B------:R-:W-:Y:S02]  /*0b30*/  @!P0 IADD3 R10, PT, PT, R10, -R11, RZ ;  /* 0x8000000b0a0a8210 */ /* 0x000fe40007ffe0ff */
[----:B------:R-:W-:Y:S02]  /*0b40*/  ISETP.NE.AND P0, PT, R12, RZ, PT ;  /* 0x000000ff0c00720c */ /* 0x000fe40003f05270 */
[----:B------:R-:W-:-:S13]  /*0b50*/  ISETP.GT.U32.AND P1, PT, R11, R10, PT ;  /* 0x0000000a0b00720c */ /* 0x000fda0003f24070 */
[----:B------:R-:W-:Y:S01]  /*0b60*/  @!P1 IMAD.IADD R10, R10, 0x1, -R11 ;  /* 0x000000010a0a9824 */ /* 0x000fe200078e0a0b */
[----:B------:R-:W-:-:S03]  /*0b70*/  ISETP.NE.U32.AND P1, PT, R0, RZ, PT ;  /* 0x000000ff0000720c */ /* 0x000fc60003f25070 */
[----:B------:R-:W-:Y:S01]  /*0b80*/  @!P2 IMAD.MOV R10, RZ, RZ, -R10 ;  /* 0x000000ffff0aa224 */ /* 0x000fe200078e0a0a */
[----:B------:R-:W-:-:S09]  /*0b90*/  @!P0 LOP3.LUT R10, RZ, R12, RZ, 0x33, !PT ;  /* 0x0000000cff0a8212 */ /* 0x000fd200078e33ff */
[----:B------:R-:W-:Y:S05]  /*0ba0*/  @P1 BRA `(.L_x_10) ;  /* 0x0000000000501947 */ /* 0x000fea0003800000 */
[----:B------:R-:W0:Y:S01]  /*0bb0*/  I2F.U32.RP R0, UR7 ;  /* 0x0000000700007d06 */ /* 0x000e220008209000 */
[----:B------:R-:W-:-:S07]  /*0bc0*/  ISETP.NE.U32.AND P1, PT, RZ, UR7, PT ;  /* 0x00000007ff007c0c */ /* 0x000fce000bf25070 */
[----:B0-----:R-:W0:Y:S02]  /*0bd0*/  MUFU.RCP R0, R0 ;  /* 0x0000000000007308 */ /* 0x001e240000001000 */
[----:B0-----:R-:W-:-:S06]  /*0be0*/  IADD3 R6, PT, PT, R0, 0xffffffe, RZ ;  /* 0x0ffffffe00067810 */ /* 0x001fcc0007ffe0ff */
[----:B------:R0:W1:Y:S02]  /*0bf0*/  F2I.FTZ.U32.TRUNC.NTZ R7, R6 ;  /* 0x0000000600077305 */ /* 0x000064000021f000 */
[----:B0-----:R-:W-:Y:S02]  /*0c00*/  IMAD.MOV.U32 R6, RZ, RZ, RZ ;  /* 0x000000ffff067224 */ /* 0x001fe400078e00ff */
[----:B-1----:R-:W-:-:S04]  /*0c10*/  IMAD.MOV R11, RZ, RZ, -R7 ;  /* 0x000000ffff0b7224 */ /* 0x002fc800078e0a07 */
[----:B------:R-:W-:-:S04]  /*0c20*/  IMAD R11, R11, UR7, RZ ;  /* 0x000000070b0b7c24 */ /* 0x000fc8000f8e02ff */
[----:B------:R-:W-:-:S04]  /*0c30*/  IMAD.HI.U32 R11, R7, R11, R6 ;  /* 0x0000000b070b7227 */ /* 0x000fc800078e0006 */
[----:B------:R-:W-:Y:S02]  /*0c40*/  IMAD.MOV.U32 R7, RZ, RZ, RZ ;  /* 0x000000ffff077224 */ /* 0x000fe400078e00ff */
[----:B------:R-:W-:-:S05]  /*0c50*/  IMAD.HI.U32 R11, R11, R2, RZ ;  /* 0x000000020b0b7227 */ /* 0x000fca00078e00ff */
[----:B------:R-:W-:-:S05]  /*0c60*/  IADD3 R11, PT, PT, -R11, RZ, RZ ;  /* 0x000000ff0b0b7210 */ /* 0x000fca0007ffe1ff */
[----:B------:R-:W-:-:S05]  /*0c70*/  IMAD R11, R11, UR7, R2 ;  /* 0x000000070b0b7c24 */ /* 0x000fca000f8e0202 */
[----:B------:R-:W-:-:S13]  /*0c80*/  ISETP.GE.U32.AND P0, PT, R11, UR7, PT ;  /* 0x000000070b007c0c */ /* 0x000fda000bf06070 */
[----:B------:R-:W-:-:S05]  /*0c90*/  @P0 VIADD R11, R11, -UR7 ;  /* 0x800000070b0b0c36 */ /* 0x000fca0008000000 */
[----:B------:R-:W-:-:S13]  /*0ca0*/  ISETP.GE.U32.AND P0, PT, R11, UR7, PT ;  /* 0x000000070b007c0c */ /* 0x000fda000bf06070 */
[----:B------:R-:W-:Y:S01]  /*0cb0*/  @P0 VIADD R11, R11, -UR7 ;  /* 0x800000070b0b0c36 */ /* 0x000fe20008000000 */
[----:B------:R-:W-:-:S04]  /*0cc0*/  @!P1 LOP3.LUT R11, RZ, UR7, RZ, 0x33, !PT ;  /* 0x00000007ff0b9c12 */ /* 0x000fc8000f8e33ff */
[----:B------:R-:W-:Y:S01]  /*0cd0*/  MOV R6, R11 ;  /* 0x0000000b00067202 */ /* 0x000fe20000000f00 */
[----:B------:R-:W-:Y:S06]  /*0ce0*/  BRA `(.L_x_11) ;  /* 0x0000000000247947 */ /* 0x000fec0003800000 */
.L_x_10:
[----:B------:R-:W0:Y:S01]  /*0cf0*/  LDCU UR8, c[0x0][0x3a0] ;  /* 0x00007400ff0877ac */ /* 0x000e220008000800 */
[----:B------:R-:W-:Y:S01]  /*0d00*/  IMAD.MOV.U32 R16, RZ, RZ, R2 ;  /* 0x000000ffff107224 */ /* 0x000fe200078e0002 */
[----:B------:R-:W-:Y:S01]  /*0d10*/  MOV R13, R3 ;  /* 0x00000003000d7202 */ /* 0x000fe20000000f00 */
[----:B------:R-:W-:Y:S01]  /*0d20*/  IMAD.U32 R11, RZ, RZ, UR6 ;  /* 0x00000006ff0b7e24 */ /* 0x000fe2000f8e00ff */
[----:B------:R-:W-:Y:S01]  /*0d30*/  MOV R0, 0xd60 ;  /* 0x00000d6000007802 */ /* 0x000fe20000000f00 */
[----:B0-----:R-:W-:-:S07]  /*0d40*/  IMAD.U32 R12, RZ, RZ, UR8 ;  /* 0x00000008ff0c7e24 */ /* 0x001fce000f8e00ff */
[----:B-----5:R-:W-:Y:S05]  /*0d50*/  CALL.REL.NOINC `($__internal_1_$__cuda_sm20_rem_s64) ;  /* 0x0000000400ac7944 */ /* 0x020fea0003c00000 */
[----:B------:R-:W-:Y:S01]  /*0d60*/  MOV R6, R11 ;  /* 0x0000000b00067202 */ /* 0x000fe20000000f00 */
[----:B------:R-:W-:-:S07]  /*0d70*/  IMAD.MOV.U32 R7, RZ, RZ, R12 ;  /* 0x000000ffff077224 */ /* 0x000fce00078e000c */
.L_x_11:
[----:B------:R-:W-:Y:S05]  /*0d80*/  BSYNC.RECONVERGENT B0 ;  /* 0x0000000000007941 */ /* 0x000fea0003800200 */
.L_x_9:
[----:B------:R-:W0:Y:S01]  /*0d90*/  LDCU.64 UR14, c[0x0][0x3a0] ;  /* 0x00007400ff0e77ac */ /* 0x000e220008000a00 */
[----:B------:R-:W1:Y:S01]  /*0da0*/  LDCU.64 UR8, c[0x0][0x388] ;  /* 0x00007100ff0877ac */ /* 0x000e620008000a00 */
[----:B0-----:R-:W-:-:S04]  /*0db0*/  IMAD.WIDE.U32 R6, R10, UR14, R6 ;  /* 0x0000000e0a067c25 */ /* 0x001fc8000f8e0006 */
[----:B------:R-:W-:Y:S01]  /*0dc0*/  IMAD R7, R10, UR15, R7 ;  /* 0x0000000f0a077c24 */ /* 0x000fe2000f8e0207 */
[----:B-1----:R-:W-:-:S04]  /*0dd0*/  LEA R10, P0, R6, UR8, 0x3 ;  /* 0x00000008060a7c11 */ /* 0x002fc8000f8018ff */
[----:B------:R-:W-:Y:S01]  /*0de0*/  LEA.HI.X R11, R6, UR9, R7, 0x3, P0 ;  /* 0x00000009060b7c11 */ /* 0x000fe200080f1c07 */
[----:B------:R-:W0:Y:S04]  /*0df0*/  LDCU.64 UR8, c[0x0][0x390] ;  /* 0x00007200ff0877ac */ /* 0x000e280008000a00 */
[----:B------:R-:W2:Y:S01]  /*0e00*/  LDG.E.64 R6, desc[UR12][R10.64] ;  /* 0x0000000c0a067981 */ /* 0x000ea2000c1e1b00 */
[C---:B------:R-:W-:Y:S02]  /*0e10*/  IMAD R13, R2.reuse, UR10, RZ ;  /* 0x0000000a020d7c24 */ /* 0x040fe4000f8e02ff */
[----:B------:R-:W-:-:S04]  /*0e20*/  IMAD.WIDE.U32 R4, R2, UR4, R4 ;  /* 0x0000000402047c25 */ /* 0x000fc8000f8e0004 */
[----:B------:R-:W-:-:S04]  /*0e30*/  IMAD R13, R3, UR4, R13 ;  /* 0x00000004030d7c24 */ /* 0x000fc8000f8e020d */
[----:B------:R-:W-:Y:S02]  /*0e40*/  IMAD.IADD R5, R5, 0x1, R13 ;  /* 0x0000000105057824 */ /* 0x000fe400078e020d */
[-C--:B--2--5:R-:W-:Y:S02]  /*0e50*/  IMAD R7, R7, R8.reuse, RZ ;  /* 0x0000000807077224 */ /* 0x0a4fe400078e02ff */
[----:B------:R-:W-:-:S04]  /*0e60*/  IMAD.WIDE.U32 R2, R6, R8, RZ ;  /* 0x0000000806027225 */ /* 0x000fc800078e00ff */
[----:B------:R-:W-:Y:S01]  /*0e70*/  IMAD R9, R9, R6, R7 ;  /* 0x0000000609097224 */ /* 0x000fe200078e0207 */
[----:B0-----:R-:W-:-:S04]  /*0e80*/  LEA R6, P0, R4, UR8, 0x3 ;  /* 0x0000000804067c11 */ /* 0x001fc8000f8018ff */
[----:B------:R-:W-:Y:S02]  /*0e90*/  LEA.HI.X R7, R4, UR9, R5, 0x3, P0 ;  /* 0x0000000904077c11 */ /* 0x000fe400080f1c05 */
[----:B------:R-:W-:-:S05]  /*0ea0*/  IADD3 R3, PT, PT, R3, R9, RZ ;  /* 0x0000000903037210 */ /* 0x000fca0007ffe0ff */
[----:B------:R-:W-:Y:S01]  /*0eb0*/  STG.E.64 desc[UR12][R6.64], R2 ;  /* 0x0000000206007986 */ /* 0x000fe2000c101b0c */
[----:B------:R-:W-:Y:S05]  /*0ec0*/  EXIT ;  /* 0x000000000000794d */ /* 0x000fea0003800000 */
        .weak           $__internal_0_$__cuda_sm20_div_s64
        .type           $__internal_0_$__cuda_sm20_div_s64,@function
        .size           $__internal_0_$__cuda_sm20_div_s64,($__internal_1_$__cuda_sm20_rem_s64 - $__internal_0_$__cuda_sm20_div_s64)
$__internal_0_$__cuda_sm20_div_s64:
[----:B------:R-:W-:Y:S01]  /*0ed0*/  UIADD3 UR6, UP1, UPT, URZ, -UR8, URZ ;  /* 0x80000008ff067290 */ /* 0x000fe2000ff3e0ff */
[----:B------:R-:W-:Y:S01]  /*0ee0*/  ISETP.GE.AND P3, PT, R8, RZ, PT ;  /* 0x000000ff0800720c */ /* 0x000fe20003f66270 */
[----:B------:R-:W-:Y:S02]  /*0ef0*/  UISETP.GE.AND UP0, UPT, UR9, URZ, UPT ;  /* 0x000000ff0900728c */ /* 0x000fe4000bf06270 */
[----:B------:R-:W-:Y:S02]  /*0f00*/  UIADD3.X UR7, UPT, UPT, URZ, ~UR9, URZ, UP1, !UPT ;  /* 0x80000009ff077290 */ /* 0x000fe40008ffe4ff */
[----:B------:R-:W-:Y:S02]  /*0f10*/  USEL UR6, UR6, UR8, !UP0 ;  /* 0x0000000806067287 */ /* 0x000fe4000c000000 */
[----:B------:R-:W-:-:S09]  /*0f20*/  USEL UR7, UR7, UR9, !UP0 ;  /* 0x0000000907077287 */ /* 0x000fd2000c000000 */
[----:B------:R-:W0:Y:S08]  /*0f30*/  I2F.U64.RP R9, UR6 ;  /* 0x0000000600097d12 */ /* 0x000e300008309000 */
[----:B0-----:R-:W0:Y:S02]  /*0f40*/  MUFU.RCP R9, R9 ;  /* 0x0000000900097308 */ /* 0x001e240000001000 */
[----:B0-----:R-:W-:-:S06]  /*0f50*/  VIADD R10, R9, 0x1ffffffe ;  /* 0x1ffffffe090a7836 */ /* 0x001fcc0000000000 */
[----:B------:R-:W0:Y:S02]  /*0f60*/  F2I.U64.TRUNC R10, R10 ;  /* 0x0000000a000a7311 */ /* 0x000e24000020d800 */
[----:B0-----:R-:W-:-:S04]  /*0f70*/  IMAD.WIDE.U32 R12, R10, UR6, RZ ;  /* 0x000000060a0c7c25 */ /* 0x001fc8000f8e00ff */
[----:B------:R-:W-:Y:S01]  /*0f80*/  IMAD R13, R10, UR7, R13 ;  /* 0x000000070a0d7c24 */ /* 0x000fe2000f8e020d */
[----:B------:R-:W-:-:S03]  /*0f90*/  IADD3 R15, P0, PT, RZ, -R12, RZ ;  /* 0x8000000cff0f7210 */ /* 0x000fc60007f1e0ff */
[----:B------:R-:W-:Y:S02]  /*0fa0*/  IMAD R13, R11, UR6, R13 ;  /* 0x000000060b0d7c24 */ /* 0x000fe4000f8e020d */
[----:B------:R-:W-:-:S04]  /*0fb0*/  IMAD.HI.U32 R12, R10, R15, RZ ;  /* 0x0000000f0a0c7227 */ /* 0x000fc800078e00ff */
[----:B------:R-:W-:Y:S01]  /*0fc0*/  IMAD.X R17, RZ, RZ, ~R13, P0 ;  /* 0x000000ffff117224 */ /* 0x000fe200000e0e0d */
[----:B------:R-:W-:-:S03]  /*0fd0*/  MOV R13, R10 ;  /* 0x0000000a000d7202 */ /* 0x000fc60000000f00 */
[-C--:B------:R-:W-:Y:S02]  /*0fe0*/  IMAD R19, R11, R17.reuse, RZ ;  /* 0x000000110b137224 */ /* 0x080fe400078e02ff */
[----:B------:R-:W-:-:S04]  /*0ff0*/  IMAD.WIDE.U32 R12, P0, R10, R17, R12 ;  /* 0x000000110a0c7225 */ /* 0x000fc8000780000c */
[----:B------:R-:W-:-:S04]  /*1000*/  IMAD.HI.U32 R9, R11, R17, RZ ;  /* 0x000000110b097227 */ /* 0x000fc800078e00ff */
[----:B------:R-:W-:-:S04]  /*1010*/  IMAD.HI.U32 R12, P1, R11, R15, R12 ;  /* 0x0000000f0b0c7227 */ /* 0x000fc8000782000c */
[----:B------:R-:W-:Y:S01]  /*1020*/  IMAD.X R9, R9, 0x1, R11, P0 ;  /* 0x0000000109097824 */ /* 0x000fe200000e060b */
[----:B------:R-:W-:-:S04]  /*1030*/  IADD3 R13, P2, PT, R19, R12, RZ ;  /* 0x0000000c130d7210 */ /* 0x000fc80007f5e0ff */
[----:B------:R-:W-:Y:S01]  /*1040*/  IADD3.X R15, PT, PT, RZ, RZ, R9, P2, P1 ;  /* 0x000000ffff0f7210 */ /* 0x000fe200017e2409 */
[----:B------:R-:W-:-:S04]  /*1050*/  IMAD.WIDE.U32 R10, R13, UR6, RZ ;  /* 0x000000060d0a7c25 */ /* 0x000fc8000f8e00ff */
[----:B------:R-:W-:Y:S01]  /*1060*/  IMAD R12, R13, UR7, R11 ;  /* 0x000000070d0c7c24 */ /* 0x000fe2000f8e020b */
[----:B------:R-:W-:-:S03]  /*1070*/  IADD3 R11, P0, PT, RZ, -R10, RZ ;  /* 0x8000000aff0b7210 */ /* 0x000fc60007f1e0ff */
[----:B------:R-:W-:Y:S02]  /*1080*/  IMAD R9, R15, UR6, R12 ;  /* 0x000000060f097c24 */ /* 0x000fe4000f8e020c */
[----:B------:R-:W-:-:S04]  /*1090*/  IMAD.HI.U32 R12, R13, R11, RZ ;  /* 0x0000000b0d0c7227 */ /* 0x000fc800078e00ff */
[----:B------:R-:W-:Y:S01]  /*10a0*/  IMAD.X R10, RZ, RZ, ~R9, P0 ;  /* 0x000000ffff0a7224 */ /* 0x000fe200000e0e09 */
[----:B------:R-:W-:-:S03]  /*10b0*/  IADD3 R9, P4, PT, RZ, -R16, RZ ;  /* 0x80000010ff097210 */ /* 0x000fc60007f9e0ff */
[----:B------:R-:W-:Y:S01]  /*10c0*/  IMAD.WIDE.U32 R12, P0, R13, R10, R12 ;  /* 0x0000000a0d0c7225 */ /* 0x000fe2000780000c */
[----:B------:R-:W-:-:S03]  /*10d0*/  SEL R9, R9, R16, !P3 ;  /* 0x0000001009097207 */ /* 0x000fc60005800000 */
[----:B------:R-:W-:-:S04]  /*10e0*/  IMAD.HI.U32 R12, P1, R15, R11, R12 ;  /* 0x0000000b0f0c7227 */ /* 0x000fc8000782000c */
[CC--:B------:R-:W-:Y:S02]  /*10f0*/  IMAD R11, R15.reuse, R10.reuse, RZ ;  /* 0x0000000a0f0b7224 */ /* 0x0c0fe400078e02ff */
[----:B------:R-:W-:-:S03]  /*1100*/  IMAD.HI.U32 R10, R15, R10, RZ ;  /* 0x0000000a0f0a7227 */ /* 0x000fc600078e00ff */
[----:B------:R-:W-:Y:S01]  /*1110*/  IADD3 R12, P2, PT, R11, R12, RZ ;  /* 0x0000000c0b0c7210 */ /* 0x000fe20007f5e0ff */
[----:B------:R-:W-:Y:S01]  /*1120*/  IMAD.X R15, R10, 0x1, R15, P0 ;  /* 0x000000010a0f7824 */ /* 0x000fe200000e060f */
[----:B------:R-:W-:-:S03]  /*1130*/  IADD3.X R11, PT, PT, RZ, ~R8, RZ, P4, !PT ;  /* 0x80000008ff0b7210 */ /* 0x000fc600027fe4ff */
[----:B------:R-:W-:Y:S01]  /*1140*/  IMAD.HI.U32 R10, R12, R9, RZ ;  /* 0x000000090c0a7227 */ /* 0x000fe200078e00ff */
[----:B------:R-:W-:Y:S02]  /*1150*/  SEL R14, R11, R8, !P3 ;  /* 0x000000080b0e7207 */ /* 0x000fe40005800000 */
[----:B------:R-:W-:Y:S01]  /*1160*/  IADD3.X R15, PT, PT, RZ, RZ, R15, P2, P1 ;  /* 0x000000ffff0f7210 */ /* 0x000fe200017e240f */
[----:B------:R-:W-:Y:S01]  /*1170*/  IMAD.MOV.U32 R11, RZ, RZ, RZ ;  /* 0x000000ffff0b7224 */ /* 0x000fe200078e00ff */
[----:B------:R-:W-:Y:S01]  /*1180*/  LOP3.LUT R8, R8, UR9, RZ, 0x3c, !PT ;  /* 0x0000000908087c12 */ /* 0x000fe2000f8e3cff */
[----:B------:R-:W-:-:S04]  /*1190*/  IMAD.WIDE.U32 R10, R12, R14, R10 ;  /* 0x0000000e0c0a7225 */ /* 0x000fc800078e000a */
[C---:B------:R-:W-:Y:S02]  /*11a0*/  IMAD R13, R15.reuse, R14, RZ ;  /* 0x0000000e0f0d7224 */ /* 0x040fe400078e02ff */
[----:B------:R-:W-:-:S04]  /*11b0*/  IMAD.HI.U32 R10, P0, R15, R9, R10 ;  /* 0x000000090f0a7227 */ /* 0x000fc8000780000a */
[----:B------:R-:W-:Y:S01]  /*11c0*/  IMAD.HI.U32 R12, R15, R14, RZ ;  /* 0x0000000e0f0c7227 */ /* 0x000fe200078e00ff */
[----:B------:R-:W-:-:S04]  /*11d0*/  IADD3 R13, P1, PT, R13, R10, RZ ;  /* 0x0000000a0d0d7210 */ /* 0x000fc80007f3e0ff */
[----:B------:R-:W-:Y:S01]  /*11e0*/  IADD3.X R12, PT, PT, R12, RZ, RZ, P0, !PT ;  /* 0x000000ff0c0c7210 */ /* 0x000fe200007fe4ff */
[----:B------:R-:W-:-:S04]  /*11f0*/  IMAD.WIDE.U32 R10, R13, UR6, RZ ;  /* 0x000000060d0a7c25 */ /* 0x000fc8000f8e00ff */
[----:B------:R-:W-:Y:S01]  /*1200*/  IMAD.X R12, RZ, RZ, R12, P1 ;  /* 0x000000ffff0c7224 */ /* 0x000fe200008e060c */
[----:B------:R-:W-:Y:S01]  /*1210*/  IADD3 R18, P1, PT, -R10, R9, RZ ;  /* 0x000000090a127210 */ /* 0x000fe20007f3e1ff */
[C---:B------:R-:W-:Y:S01]  /*1220*/  IMAD R11, R13.reuse, UR7, R11 ;  /* 0x000000070d0b7c24 */ /* 0x040fe2000f8e020b */
[----:B------:R-:W-:Y:S02]  /*1230*/  IADD3 R10, P2, PT, R13, 0x1, RZ ;  /* 0x000000010d0a7810 */ /* 0x000fe40007f5e0ff */
[----:B------:R-:W-:Y:S01]  /*1240*/  ISETP.GE.U32.AND P0, PT, R18, UR6, PT ;  /* 0x0000000612007c0c */ /* 0x000fe2000bf06070 */
[----:B------:R-:W-:Y:S02]  /*1250*/  IMAD R11, R12, UR6, R11 ;  /* 0x000000060c0b7c24 */ /* 0x000fe4000f8e020b */
[----:B------:R-:W-:-:S03]  /*1260*/  IMAD.X R9, RZ, RZ, R12, P2 ;  /* 0x000000ffff097224 */ /* 0x000fc600010e060c */
[----:B------:R-:W-:Y:S02]  /*1270*/  IADD3.X R15, PT, PT, ~R11, R14, RZ, P1, !PT ;  /* 0x0000000e0b0f7210 */ /* 0x000fe40000ffe5ff */
[----:B------:R-:W-:Y:S02]  /*1280*/  IADD3 R11, P1, PT, R18, -UR6, RZ ;  /* 0x80000006120b7c10 */ /* 0x000fe4000ff3e0ff */
[C---:B------:R-:W-:Y:S02]  /*1290*/  ISETP.GE.U32.AND.EX P0, PT, R15.reuse, UR7, PT, P0 ;  /* 0x000000070f007c0c */ /* 0x040fe4000bf06100 */
[----:B------:R-:W-:Y:S02]  /*12a0*/  IADD3.X R14, PT, PT, R15, ~UR7, RZ, P1, !PT ;  /* 0x800000070f0e7c10 */ /* 0x000fe40008ffe4ff */
[----:B------:R-:W-:Y:S02]  /*12b0*/  SEL R11, R11, R18, P0 ;  /* 0x000000120b0b7207 */ /* 0x000fe40000000000 */
[----:B------:R-:W-:-:S02]  /*12c0*/  SEL R14, R14, R15, P0 ;  /* 0x0000000f0e0e7207 */ /* 0x000fc40000000000 */
[----:B------:R-:W-:Y:S02]  /*12d0*/  SEL R13, R10, R13, P0 ;  /* 0x0000000d0a0d7207 */ /* 0x000fe40000000000 */
[----:B------:R-:W-:Y:S02]  /*12e0*/  ISETP.GE.U32.AND P1, PT, R11, UR6, PT ;  /* 0x000000060b007c0c */ /* 0x000fe4000bf26070 */
[----:B------:R-:W-:Y:S02]  /*12f0*/  SEL R12, R9, R12, P0 ;  /* 0x0000000c090c7207 */ /* 0x000fe40000000000 */
[----:B------:R-:W-:Y:S02]  /*1300*/  IADD3 R10, P2, PT, R13, 0x1, RZ ;  /* 0x000000010d0a7810 */ /* 0x000fe40007f5e0ff */
[----:B------:R-:W-:Y:S02]  /*1310*/  ISETP.GE.U32.AND.EX P0, PT, R14, UR7, PT, P1 ;  /* 0x000000070e007c0c */ /* 0x000fe4000bf06110 */
[----:B------:R-:W-:-:S02]  /*1320*/  IADD3.X R11, PT, PT, RZ, R12, RZ, P2, !PT ;  /* 0x0000000cff0b7210 */ /* 0x000fc400017fe4ff */
[----:B------:R-:W-:Y:S02]  /*1330*/  SEL R10, R10, R13, P0 ;  /* 0x0000000d0a0a7207 */ /* 0x000fe40000000000 */
[----:B------:R-:W-:Y:S02]  /*1340*/  SEL R11, R11, R12, P0 ;  /* 0x0000000c0b0b7207 */ /* 0x000fe40000000000 */
[-C--:B------:R-:W-:Y:S02]  /*1350*/  IADD3 R9, P2, PT, RZ, -R10.reuse, RZ ;  /* 0x8000000aff097210 */ /* 0x080fe40007f5e0ff */
[----:B------:R-:W-:Y:S02]  /*1360*/  ISETP.GE.AND P1, PT, R8, RZ, PT ;  /* 0x000000ff0800720c */ /* 0x000fe40003f26270 */
[----:B------:R-:W-:Y:S01]  /*1370*/  ISETP.NE.U32.AND P0, PT, RZ, UR8, PT ;  /* 0x00000008ff007c0c */ /* 0x000fe2000bf05070 */
[----:B------:R-:W-:Y:S01]  /*1380*/  IMAD.X R8, RZ, RZ, ~R11, P2 ;  /* 0x000000ffff087224 */ /* 0x000fe200010e0e0b */
[----:B------:R-:W-:Y:S01]  /*1390*/  SEL R10, R9, R10, !P1 ;  /* 0x0000000a090a7207 */ /* 0x000fe20004800000 */
[----:B------:R-:W-:Y:S01]  /*13a0*/  IMAD.MOV.U32 R9, RZ, RZ, 0x0 ;  /* 0x00000000ff097424 */ /* 0x000fe200078e00ff */
[----:B------:R-:W-:-:S02]  /*13b0*/  ISETP.NE.AND.EX P0, PT, RZ, UR9, PT, P0 ;  /* 0x00000009ff007c0c */ /* 0x000fc4000bf05300 */
[----:B------:R-:W-:Y:S02]  /*13c0*/  SEL R11, R8, R11, !P1 ;  /* 0x0000000b080b7207 */ /* 0x000fe40004800000 */
[----:B------:R-:W-:Y:S02]  /*13d0*/  MOV R8, R0 ;  /* 0x0000000000087202 */ /* 0x000fe40000000f00 */
[----:B------:R-:W-:Y:S02]  /*13e0*/  SEL R10, R10, 0xffffffff, P0 ;  /* 0xffffffff0a0a7807 */ /* 0x000fe40000000000 */
[----:B------:R-:W-:Y:S01]  /*13f0*/  SEL R11, R11, 0xffffffff, P0 ;  /* 0xffffffff0b0b7807 */ /* 0x000fe20000000000 */
[----:B------:R-:W-:Y:S06]  /*1400*/  RET.REL.NODEC R8 `(_Z18per_element_kernelPlS_S_ll) ;  /* 0xffffffe808fc7950 */ /* 0x000fec0003c3ffff */
        .weak           $__internal_1_$__cuda_sm20_rem_s64
        .type           $__internal_1_$__cuda_sm20_rem_s64,@function
        .size           $__internal_1_$__cuda_sm20_rem_s64,(.L_x_28 - $__internal_1_$__cuda_sm20_rem_s64)
$__internal_1_$__cuda_sm20_rem_s64:
[-C--:B------:R-:W-:Y:S02]  /*1410*/  IADD3 R7, P1, PT, RZ, -R12.reuse, RZ ;  /* 0x8000000cff077210 */ /* 0x080fe40007f3e0ff */
[----:B------:R-:W-:Y:S02]  /*1420*/  ISETP.GE.AND P0, PT, R11, RZ, PT ;  /* 0x000000ff0b00720c */ /* 0x000fe40003f06270 */
[-C--:B------:R-:W-:Y:S02]  /*1430*/  IADD3.X R14, PT, PT, RZ, ~R11.reuse, RZ, P1, !PT ;  /* 0x8000000bff0e7210 */ /* 0x080fe40000ffe4ff */
[----:B------:R-:W-:Y:S02]  /*1440*/  SEL R6, R7, R12, !P0 ;  /* 0x0000000c07067207 */ /* 0x000fe40004000000 */
[----:B------:R-:W-:-:S04]  /*1450*/  SEL R7, R14, R11, !P0 ;  /* 0x0000000b0e077207 */ /* 0x000fc80004000000 */
[----:B------:R-:W0:Y:S08]  /*1460*/  I2F.U64.RP R17, R6 ;  /* 0x0000000600117312 */ /* 0x000e300000309000 */
[----:B0-----:R-:W0:Y:S02]  /*1470*/  MUFU.RCP R17, R17 ;  /* 0x0000001100117308 */ /* 0x001e240000001000 */
[----:B0-----:R-:W-:-:S06]  /*1480*/  VIADD R14, R17, 0x1ffffffe ;  /* 0x1ffffffe110e7836 */ /* 0x001fcc0000000000 */
[----:B------:R-:W0:Y:S02]  /*1490*/  F2I.U64.TRUNC R14, R14 ;  /* 0x0000000e000e7311 */ /* 0x000e24000020d800 */
[----:B0-----:R-:W-:-:S04]  /*14a0*/  IMAD.WIDE.U32 R18, R14, R6, RZ ;  /* 0x000000060e127225 */ /* 0x001fc800078e00ff */
[----:B------:R-:W-:Y:S01]  /*14b0*/  IMAD R19, R14, R7, R19 ;  /* 0x000000070e137224 */ /* 0x000fe200078e0213 */
[----:B------:R-:W-:-:S03]  /*14c0*/  IADD3 R21, P0, PT, RZ, -R18, RZ ;  /* 0x80000012ff157210 */ /* 0x000fc60007f1e0ff */
[----:B------:R-:W-:Y:S02]  /*14d0*/  IMAD R19, R15, R6, R19 ;  /* 0x000000060f137224 */ /* 0x000fe400078e0213 */
[----:B------:R-:W-:-:S03]  /*14e0*/  IMAD.HI.U32 R18, R14, R21, RZ ;  /* 0x000000150e127227 */ /* 0x000fc600078e00ff */
[----:B------:R-:W-:Y:S01]  /*14f0*/  IADD3.X R23, PT, PT, RZ, ~R19, RZ, P0, !PT ;  /* 0x80000013ff177210 */ /* 0x000fe200007fe4ff */
[----:B------:R-:W-:-:S04]  /*1500*/  IMAD.MOV.U32 R19, RZ, RZ, R14 ;  /* 0x000000ffff137224 */ /* 0x000fc800078e000e */
[----:B------:R-:W-:-:S04]  /*1510*/  IMAD.WIDE.U32 R18, P0, R14, R23, R18 ;  /* 0x000000170e127225 */ /* 0x000fc80007800012 */
[C---:B------:R-:W-:Y:S02]  /*1520*/  IMAD R17, R15.reuse, R23, RZ ;  /* 0x000000170f117224 */ /* 0x040fe400078e02ff */
[----:B------:R-:W-:-:S04]  /*1530*/  IMAD.HI.U32 R18, P1, R15, R21, R18 ;  /* 0x000000150f127227 */ /* 0x000fc80007820012 */
[----:B------:R-:W-:Y:S01]  /*1540*/  IMAD.HI.U32 R21, R15, R23, RZ ;  /* 0x000000170f157227 */ /* 0x000fe200078e00ff */
[----:B------:R-:W-:Y:S02]  /*1550*/  IADD3 R19, P2, PT, R17, R18, RZ ;  /* 0x0000001211137210 */ /* 0x000fe40007f5e0ff */
[----:B------:R-:W-:Y:S02]  /*1560*/  IADD3 R17, P4, PT, RZ, -R16, RZ ;  /* 0x80000010ff117210 */ /* 0x000fe40007f9e0ff */
[----:B------:R-:W-:Y:S01]  /*1570*/  IADD3.X R21, PT, PT, R21, R15, RZ, P0, !PT ;  /* 0x0000000f15157210 */ /* 0x000fe200007fe4ff */
[----:B------:R-:W-:-:S03]  /*1580*/  IMAD.WIDE.U32 R14, R19, R6, RZ ;  /* 0x00000006130e7225 */ /* 0x000fc600078e00ff */
[----:B------:R-:W-:Y:S01]  /*1590*/  IADD3.X R21, PT, PT, RZ, RZ, R21, P2, P1 ;  /* 0x000000ffff157210 */ /* 0x000fe200017e2415 */
[----:B------:R-:W-:Y:S01]  /*15a0*/  IMAD R15, R19, R7, R15 ;  /* 0x00000007130f7224 */ /* 0x000fe200078e020f */
[----:B------:R-:W-:Y:S02]  /*15b0*/  IADD3 R23, P0, PT, RZ, -R14, RZ ;  /* 0x8000000eff177210 */ /* 0x000fe40007f1e0ff */
[----:B------:R-:W-:Y:S01]  /*15c0*/  ISETP.GE.AND P1, PT, R13, RZ, PT ;  /* 0x000000ff0d00720c */ /* 0x000fe20003f26270 */
[----:B------:R-:W-:Y:S02]  /*15d0*/  IMAD R15, R21, R6, R15 ;  /* 0x00000006150f7224 */ /* 0x000fe400078e020f */
[----:B------:R-:W-:Y:S01]  /*15e0*/  IMAD.HI.U32 R18, R19, R23, RZ ;  /* 0x0000001713127227 */ /* 0x000fe200078e00ff */
[----:B------:R-:W-:-:S03]  /*15f0*/  SEL R17, R17, R16, !P1 ;  /* 0x0000001011117207 */ /* 0x000fc60004800000 */
[----:B------:R-:W-:-:S04]  /*1600*/  IMAD.X R14, RZ, RZ, ~R15, P0 ;  /* 0x000000ffff0e7224 */ /* 0x000fc800000e0e0f */
[----:B------:R-:W-:-:S04]  /*1610*/  IMAD.WIDE.U32 R18, P0, R19, R14, R18 ;  /* 0x0000000e13127225 */ /* 0x000fc80007800012 */
[C---:B------:R-:W-:Y:S02]  /*1620*/  IMAD R15, R21.reuse, R14, RZ ;  /* 0x0000000e150f7224 */ /* 0x040fe400078e02ff */
[----:B------:R-:W-:-:S04]  /*1630*/  IMAD.HI.U32 R18, P2, R21, R23, R18 ;  /* 0x0000001715127227 */ /* 0x000fc80007840012 */
[----:B------:R-:W-:Y:S01]  /*1640*/  IMAD.HI.U32 R14, R21, R14, RZ ;  /* 0x0000000e150e7227 */ /* 0x000fe200078e00ff */
[----:B------:R-:W-:-:S03]  /*1650*/  IADD3 R16, P3, PT, R15, R18, RZ ;  /* 0x000000120f107210 */ /* 0x000fc60007f7e0ff */
[----:B------:R-:W-:Y:S01]  /*1660*/  HFMA2 R15, -RZ, RZ, 0, 0 ;  /* 0x00000000ff0f7431 */ /* 0x000fe200000001ff */
[----:B------:R-:W-:Y:S01]  /*1670*/  IADD3.X R18, PT, PT, RZ, ~R13, RZ, P4, !PT ;  /* 0x8000000dff127210 */ /* 0x000fe200027fe4ff */
[----:B------:R-:W-:Y:S02]  /*1680*/  IMAD.X R21, R14, 0x1, R21, P0 ;  /* 0x000000010e157824 */ /* 0x000fe400000e0615 */
[----:B------:R-:W-:Y:S01]  /*1690*/  IMAD.HI.U32 R14, R16, R17, RZ ;  /* 0x00000011100e7227 */ /* 0x000fe200078e00ff */
[----:B------:R-:W-:Y:S02]  /*16a0*/  SEL R13, R18, R13, !P1 ;  /* 0x0000000d120d7207 */ /* 0x000fe40004800000 */
[----:B------:R-:W-:-:S03]  /*16b0*/  IADD3.X R18, PT, PT, RZ, RZ, R21, P3, P2 ;  /* 0x000000ffff127210 */ /* 0x000fc60001fe4415 */
[----:B------:R-:W-:-:S04]  /*16c0*/  IMAD.WIDE.U32 R14, R16, R13, R14 ;  /* 0x0000000d100e7225 */ /* 0x000fc800078e000e */
[C---:B------:R-:W-:Y:S02]  /*16d0*/  IMAD R19, R18.reuse, R13, RZ ;  /* 0x0000000d12137224 */ /* 0x040fe400078e02ff */
[----:B------:R-:W-:-:S04]  /*16e0*/  IMAD.HI.U32 R14, P0, R18, R17, R14 ;  /* 0x00000011120e7227 */ /* 0x000fc8000780000e */
[----:B------:R-:W-:Y:S01]  /*16f0*/  IMAD.HI.U32 R16, R18, R13, RZ ;  /* 0x0000000d12107227 */ /* 0x000fe200078e00ff */
[----:B------:R-:W-:-:S03]  /*1700*/  IADD3 R19, P2, PT, R19, R14, RZ ;  /* 0x0000000e13137210 */ /* 0x000fc60007f5e0ff */
[----:B------:R-:W-:Y:S02]  /*1710*/  IMAD.X R16, RZ, RZ, R16, P0 ;  /* 0x000000ffff107224 */ /* 0x000fe400000e0610 */
[----:B------:R-:W-:-:S03]  /*1720*/  IMAD.WIDE.U32 R14, R19, R6, RZ ;  /* 0x00000006130e7225 */ /* 0x000fc600078e00ff */
[----:B------:R-:W-:Y:S01]  /*1730*/  IADD3.X R21, PT, PT, RZ, R16, RZ, P2, !PT ;  /* 0x00000010ff157210 */ /* 0x000fe200017fe4ff */
[----:B------:R-:W-:Y:S01]  /*1740*/  IMAD R19, R19, R7, R15 ;  /* 0x0000000713137224 */ /* 0x000fe200078e020f */
[----:B------:R-:W-:-:S03]  /*1750*/  IADD3 R17, P2, PT, -R14, R17, RZ ;  /* 0x000000110e117210 */ /* 0x000fc60007f5e1ff */
[-C--:B------:R-:W-:Y:S01]  /*1760*/  IMAD R14, R21, R6.reuse, R19 ;  /* 0x00000006150e7224 */ /* 0x080fe200078e0213 */
[----:B------:R-:W-:-:S03]  /*1770*/  ISETP.GE.U32.AND P0, PT, R17, R6, PT ;  /* 0x000000061100720c */ /* 0x000fc60003f06070 */
[----:B------:R-:W-:Y:S01]  /*1780*/  IMAD.X R19, R13, 0x1, ~R14, P2 ;  /* 0x000000010d137824 */ /* 0x000fe200010e0e0e */
[----:B------:R-:W-:-:S04]  /*1790*/  IADD3 R13, P2, PT, R17, -R6, RZ ;  /* 0x80000006110d7210 */ /* 0x000fc80007f5e0ff */
[CC--:B------:R-:W-:Y:S02]  /*17a0*/  ISETP.GE.U32.AND.EX P0, PT, R19.reuse, R7.reuse, PT, P0 ;  /* 0x000000071300720c */ /* 0x0c0fe40003f06100 */
[----:B------:R-:W-:Y:S02]  /*17b0*/  IADD3.X R15, PT, PT, R19, ~R7, RZ, P2, !PT ;  /* 0x80000007130f7210 */ /* 0x000fe400017fe4ff */
[----:B------:R-:W-:Y:S02]  /*17c0*/  SEL R13, R13, R17, P0 ;  /* 0x000000110d0d7207 */ /* 0x000fe40000000000 */
[----:B------:R-:W-:Y:S02]  /*17d0*/  SEL R15, R15, R19, P0 ;  /* 0x000000130f0f7207 */ /* 0x000fe40000000000 */
[CC--:B------:R-:W-:Y:S02]  /*17e0*/  ISETP.GE.U32.AND P0, PT, R13.reuse, R6.reuse, PT ;  /* 0x000000060d00720c */ /* 0x0c0fe40003f06070 */
[----:B------:R-:W-:-:S02]  /*17f0*/  IADD3 R6, P2, PT, R13, -R6, RZ ;  /* 0x800000060d067210 */ /* 0x000fc40007f5e0ff */
[----:B------:R-:W-:-:S03]  /*1800*/  ISETP.GE.U32.AND.EX P0, PT, R15, R7, PT, P0 ;  /* 0x000000070f00720c */ /* 0x000fc60003f06100 */
[----:B------:R-:W-:Y:S01]  /*1810*/  IMAD.X R7, R15, 0x1, ~R7, P2 ;  /* 0x000000010f077824 */ /* 0x000fe200010e0e07 */
[----:B------:R-:W-:-:S04]  /*1820*/  SEL R6, R6, R13, P0 ;  /* 0x0000000d06067207 */ /* 0x000fc80000000000 */
[----:B------:R-:W-:Y:S02]  /*1830*/  SEL R7, R7, R15, P0 ;  /* 0x0000000f07077207 */ /* 0x000fe40000000000 */
[-C--:B------:R-:W-:Y:S02]  /*1840*/  IADD3 R13, P2, PT, RZ, -R6.reuse, RZ ;  /* 0x80000006ff0d7210 */ /* 0x080fe40007f5e0ff */
[----:B------:R-:W-:Y:S02]  /*1850*/  ISETP.NE.U32.AND P0, PT, R12, RZ, PT ;  /* 0x000000ff0c00720c */ /* 0x000fe40003f05070 */
[-C--:B------:R-:W-:Y:S02]  /*1860*/  IADD3.X R12, PT, PT, RZ, ~R7.reuse, RZ, P2, !PT ;  /* 0x80000007ff0c7210 */ /* 0x080fe400017fe4ff */
[----:B------:R-:W-:Y:S02]  /*1870*/  ISETP.NE.AND.EX P0, PT, R11, RZ, PT, P0 ;  /* 0x000000ff0b00720c */ /* 0x000fe40003f05300 */
[----:B------:R-:W-:Y:S01]  /*1880*/  SEL R11, R13, R6, !P1 ;  /* 0x000000060d0b7207 */ /* 0x000fe20004800000 */
[----:B------:R-:W-:Y:S01]  /*1890*/  IMAD.MOV.U32 R6, RZ, RZ, R0 ;  /* 0x000000ffff067224 */ /* 0x000fe200078e0000 */
[----:B------:R-:W-:-:S02]  /*18a0*/  SEL R12, R12, R7, !P1 ;  /* 0x000000070c0c7207 */ /* 0x000fc40004800000 */
[----:B------:R-:W-:Y:S02]  /*18b0*/  MOV R7, 0x0 ;  /* 0x0000000000077802 */ /* 0x000fe40000000f00 */
[----:B------:R-:W-:Y:S02]  /*18c0*/  SEL R11, R11, 0xffffffff, P0 ;  /* 0xffffffff0b0b7807 */ /* 0x000fe40000000000 */
[----:B------:R-:W-:Y:S01]  /*18d0*/  SEL R12, R12, 0xffffffff, P0 ;  /* 0xffffffff0c0c7807 */ /* 0x000fe20000000000 */
[----:B------:R-:W-:Y:S06]  /*18e0*/  RET.REL.NODEC R6 `(_Z18per_element_kernelPlS_S_ll) ;  /* 0xffffffe406c47950 */ /* 0x000fec0003c3ffff */
.L_x_12:
[----:B------:R-:W-:-:S00]  /*18f0*/  BRA `(.L_x_12) ;  /* 0xfffffffc00fc7947 */ /* 0x000fc0000383ffff */
[----:B------:R-:W-:-:S00]  /*1900*/  NOP ;  /* 0x0000000000007918 */ /* 0x000fc00000000000 */
[----:B------:R-:W-:-:S00]  /*1910*/  NOP ;  /* 0x0000000000007918 */ /* 0x000fc00000000000 */
[----:B------:R-:W-:-:S00]  /*1920*/  NOP ;  /* 0x0000000000007918 */ /* 0x000fc00000000000 */
[----:B------:R-:W-:-:S00]  /*1930*/  NOP ;  /* 0x0000000000007918 */ /* 0x000fc00000000000 */
[----:B------:R-:W-:-:S00]  /*1940*/  NOP ;  /* 0x0000000000007918 */ /* 0x000fc00000000000 */
[----:B------:R-:W-:-:S00]  /*1950*/  NOP ;  /* 0x0000000000007918 */ /* 0x000fc00000000000 */
[----:B------:R-:W-:-:S00]  /*1960*/  NOP ;  /* 0x0000000000007918 */ /* 0x000fc00000000000 */
[----:B------:R-:W-:-:S00]  /*1970*/  NOP ;  /* 0x0000000000007918 */ /* 0x000fc00000000000 */
.L_x_28:


//--------------------- .text._Z20per_column_AB_kernelPlS_S_ll --------------------------
	.section	.text._Z20per_column_AB_kernelPlS_S_ll,"ax",@progbits
	.align	128
        .global         _Z20per_column_AB_kernelPlS_S_ll
        .type           _Z20per_column_AB_kernelPlS_S_ll,@function
        .size           _Z20per_column_AB_kernelPlS_S_ll,(.L_x_30 - _Z20per_column_AB_kernelPlS_S_ll)
        .other          _Z20per_column_AB_kernelPlS_S_ll,@"STO_CUDA_ENTRY STV_DEFAULT"
_Z20per_column_AB_kernelPlS_S_ll:
.text._Z20per_column_AB_kernelPlS_S_ll:
[----:B------:R-:W-:Y:S01]  /*0000*/  LDC R1, c[0x0][0x37c] ;  /* 0x0000df00ff017b82 */ /* 0x000fe20000000800 */
[----:B------:R-:W0:Y:S07]  /*0010*/  S2R R0, SR_TID.X ;  /* 0x0000000000007919 */ /* 0x000e2e0000002100 */
[----:B------:R-:W1:Y:S01]  /*0020*/  LDC.64 R4, c[0x0][0x398] ;  /* 0x0000e600ff047b82 */ /* 0x000e620000000a00 */
[----:B------:R-:W0:Y:S01]  /*0030*/  LDCU UR4, c[0x0][0x364] ;  /* 0x00006c80ff0477ac */ /* 0x000e220008000800 */
[----:B------:R-:W0:Y:S01]  /*0040*/  S2R R3, SR_TID.Y ;  /* 0x0000000000037919 */ /* 0x000e220000002200 */
[----:B------:R-:W2:Y:S01]  /*0050*/  LDCU.64 UR14, c[0x0][0x3a0] ;  /* 0x00007400ff0e77ac */ /* 0x000ea20008000a00 */
[----:B-1----:R-:W-:-:S04]  /*0060*/  ISETP.GE.U32.AND P0, PT, R4, 0x1, PT ;  /* 0x000000010400780c */ /* 0x002fc80003f06070 */
[----:B------:R-:W-:Y:S01]  /*0070*/  ISETP.GE.AND.EX P0, PT, R5, RZ, PT, P0 ;  /* 0x000000ff0500720c */ /* 0x000fe20003f06300 */
[----:B0-----:R-:W-:-:S05]  /*0080*/  IMAD R0, R0, UR4, R3 ;  /* 0x0000000400007c24 */ /* 0x001fca000f8e0203 */
[----:B--2---:R-:W-:-:S04]  /*0090*/  ISETP.GE.U32.AND P1, PT, R0, UR14, PT ;  /* 0x0000000e00007c0c */ /* 0x004fc8000bf26070 */
[----:B------:R-:W-:-:S13]  /*00a0*/  ISETP.GE.OR.EX P0, PT, RZ, UR15, !P0, P1 ;  /* 0x0000000fff007c0c */ /* 0x000fda000c706710 */
[----:B------:R-:W-:Y:S05]  /*00b0*/  @P0 EXIT ;  /* 0x000000000000094d */ /* 0x000fea0003800000 */
[----:B------:R-:W0:Y:S01]  /*00c0*/  S2UR UR20, SR_CTAID.X ;  /* 0x00000000001479c3 */ /* 0x000e220000002500 */
[----:B------:R-:W1:Y:S01]  /*00d0*/  LDCU.64 UR16, c[0x0][0x358] ;  /* 0x00006b00ff1077ac */ /* 0x000e620008000a00 */
[----:B------:R-:W-:Y:S02]  /*00e0*/  USHF.L.U64.HI UR21, UR14, 0x6, UR15 ;  /* 0x000000060e157899 */ /* 0x000fe4000801020f */
[----:B------:R-:W-:Y:S01]  /*00f0*/  USHF.L.U64.HI UR12, UR14, 0x3, UR15 ;  /* 0x000000030e0c7899 */ /* 0x000fe2000801020f */
[----:B------:R-:W-:Y:S01]  /*0100*/  UMOV UR6, URZ ;  /* 0x000000ff00067c82 */ /* 0x000fe20008000000 */
[----:B------:R-:W-:-:S10]  /*0110*/  UMOV UR7, URZ ;  /* 0x000000ff00077c82 */ /* 0x000fd40008000000 */
.L_x_18:
[----:B--2-4-:R-:W2:Y:S01]  /*0120*/  LDC.64 R2, c[0x0][0x3a0] ;  /* 0x0000e800ff027b82 */ /* 0x014ea20000000a00 */
[----:B---3--:R-:W3:Y:S01]  /*0130*/  LDCU.64 UR18, c[0x0][0x398] ;  /* 0x00007300ff1277ac */ /* 0x008ee20008000a00 */
[----:B0-----:R-:W-:Y:S01]  /*0140*/  HFMA2 R11, -RZ, RZ, 0, 0 ;  /* 0x00000000ff0b7431 */ /* 0x001fe200000001ff */
[----:B0-----:R-:W-:Y:S01]  /*0150*/  MOV R10, UR20 ;  /* 0x00000014000a7c02 */ /* 0x001fe20008000f00 */
[----:B------:R-:W-:Y:S01]  /*0160*/  HFMA2 R7, -RZ, RZ, 0, 0 ;  /* 0x00000000ff077431 */ /* 0x000fe200000001ff */
[----:B------:R-:W0:Y:S01]  /*0170*/  LDCU.64 UR4, c[0x0][0x380] ;  /* 0x00007000ff0477ac */ /* 0x000e220008000a00 */
[----:B------:R-:W-:Y:S01]  /*0180*/  MOV R6, R0 ;  /* 0x0000000000067202 */ /* 0x000fe20000000f00 */
[----:B---3--:R-:W-:-:S04]  /*0190*/  UISETP.GE.U32.AND UP1, UPT, UR18, 0x8, UPT ;  /* 0x000000081200788c */ /* 0x008fc8000bf26070 */
[----:B------:R-:W-:Y:S01]  /*01a0*/  UISETP.GE.U32.AND.EX UP1, UPT, UR19, URZ, UPT, UP1 ;  /* 0x000000ff1300728c */ /* 0x000fe2000bf26110 */
[C---:B--2---:R-:W-:Y:S02]  /*01b0*/  IMAD R4, R2.reuse, UR7, RZ ;  /* 0x0000000702047c24 */ /* 0x044fe4000f8e02ff */
[----:B------:R-:W-:-:S04]  /*01c0*/  IMAD.WIDE.U32 R10, R2, UR6, R10 ;  /* 0x00000006020a7c25 */ /* 0x000fc8000f8e000a */
[----:B------:R-:W-:Y:S02]  /*01d0*/  IMAD R13, R3, UR6, R4 ;  /* 0x00000006030d7c24 */ /* 0x000fe4000f8e0204 */
[--C-:B------:R-:W-:Y:S01]  /*01e0*/  IMAD.WIDE.U32 R8, R2, UR6, R6.reuse ;  /* 0x0000000602087c25 */ /* 0x100fe2000f8e0006 */
[----:B------:R-:W-:Y:S02]  /*01f0*/  UIADD3 UR6, UP0, UPT, UR6, 0x1, URZ ;  /* 0x0000000106067890 */ /* 0x000fe4000ff1e0ff */
[----:B------:R-:W-:Y:S01]  /*0200*/  IADD3 R5, PT, PT, R13, R11, RZ ;  /* 0x0000000b0d057210 */ /* 0x000fe20007ffe0ff */
[-C--:B------:R-:W-:Y:S01]  /*0210*/  IMAD.WIDE.U32 R6, R10, R2.reuse, R6 ;  /* 0x000000020a067225 */ /* 0x080fe200078e0006 */
[----:B0-----:R-:W-:Y:S01]  /*0220*/  LEA R4, P0, R8, UR4, 0x3 ;  /* 0x0000000408047c11 */ /* 0x001fe2000f8018ff */
[----:B------:R-:W-:Y:S02]  /*0230*/  UIADD3.X UR7, UPT, UPT, URZ, UR7, URZ, UP0, !UPT ;  /* 0x00000007ff077290 */ /* 0x000fe400087fe4ff */
[----:B------:R-:W-:Y:S01]  /*0240*/  IMAD R11, R5, R2, RZ ;  /* 0x00000002050b7224 */ /* 0x000fe200078e02ff */
[----:B------:R-:W-:Y:S01]  /*0250*/  IADD3 R5, PT, PT, R9, R13, RZ ;  /* 0x0000000d09057210 */ /* 0x000fe20007ffe0ff */
[----:B------:R-:W-:-:S02]  /*0260*/  UISETP.NE.U32.AND UP0, UPT, UR6, UR18, UPT ;  /* 0x000000120600728c */ /* 0x000fc4000bf05070 */
[----:B------:R-:W-:Y:S01]  /*0270*/  IMAD R11, R10, R3, R11 ;  /* 0x000000030a0b7224 */ /* 0x000fe200078e020b */
[----:B------:R-:W-:Y:S01]  /*0280*/  LEA.HI.X R5, R8, UR5, R5, 0x3, P0 ;  /* 0x0000000508057c11 */ /* 0x000fe200080f1c05 */
[----:B------:R-:W-:Y:S02]  /*0290*/  UISETP.NE.AND.EX UP0, UPT, UR7, UR19, UPT, UP0 ;  /* 0x000000130700728c */ /* 0x000fe4000bf05300 */
[----:B------:R-:W-:Y:S01]  /*02a0*/  IMAD.IADD R8, R7, 0x1, R11 ;  /* 0x0000000107087824 */ /* 0x000fe200078e020b */
[----:B------:R-:W-:Y:S01]  /*02b0*/  UMOV UR4, URZ ;  /* 0x000000ff00047c82 */ /* 0x000fe20008000000 */
[----:B------:R-:W-:Y:S01]  /*02c0*/  UMOV UR5, URZ ;  /* 0x000000ff00057c82 */ /* 0x000fe20008000000 */
[----:B------:R-:W-:Y:S06]  /*02d0*/  BRA.U !UP1, `(.L_x_13) ;  /* 0x0000000509d07547 */ /* 0x000fec000b800000 */
[----:B------:R-:W0:Y:S01]  /*02e0*/  LDC.64 R10, c[0x0][0x390] ;  /* 0x0000e400ff0a7b82 */ /* 0x000e220000000a00 */
[----:B------:R-:W2:Y:S01]  /*02f0*/  LDCU.64 UR8, c[0x0][0x398] ;  /* 0x00007300ff0877ac */ /* 0x000ea20008000a00 */
[----:B------:R-:W3:Y:S01]  /*0300*/  LDCU.64 UR10, c[0x0][0x388] ;  /* 0x00007100ff0a77ac */ /* 0x000ee20008000a00 */
[----:B--2---:R-:W-:Y:S02]  /*0310*/  USHF.L.U32 UR4, UR8, 0x3, URZ ;  /* 0x0000000308047899 */ /* 0x004fe400080006ff */
[----:B------:R-:W-:Y:S02]  /*0320*/  USHF.L.U64.HI UR5, UR8, 0x3, UR9 ;  /* 0x0000000308057899 */ /* 0x000fe40008010209 */
[----:B---3--:R-:W-:Y:S02]  /*0330*/  ULEA UR10, UP1, UR20, UR10, 0x3 ;  /* 0x0000000a140a7291 */ /* 0x008fe4000f8218ff */
[----:B0-----:R-:W-:Y:S01]  /*0340*/  IMAD.WIDE.U32 R10, R6, UR4, R10 ;  /* 0x00000004060a7c25 */ /* 0x001fe2000f8e000a */
[----:B------:R-:W-:-:S02]  /*0350*/  ULOP3.LUT UR9, UR9, 0x7fffffff, URZ, 0xc0, !UPT ;  /* 0x7fffffff09097892 */ /* 0x000fc4000f8ec0ff */
[----:B------:R-:W-:Y:S01]  /*0360*/  ULOP3.LUT UR8, UR8, 0xfffffff8, URZ, 0xc0, !UPT ;  /* 0xfffffff808087892 */ /* 0x000fe2000f8ec0ff */
[----:B------:R-:W-:Y:S01]  /*0370*/  IMAD R13, R6, UR5, RZ ;  /* 0x00000005060d7c24 */ /* 0x000fe2000f8e02ff */
[----:B------:R-:W-:Y:S01]  /*0380*/  IADD3 R9, P0, PT, R10, 0x20, RZ ;  /* 0x000000200a097810 */ /* 0x000fe20007f1e0ff */
[----:B------:R-:W-:Y:S02]  /*0390*/  ULEA.HI.X UR11, UR20, UR11, URZ, 0x3, UP1 ;  /* 0x0000000b140b7291 */ /* 0x000fe400088f1cff */
[----:B------:R-:W-:-:S05]  /*03a0*/  IMAD R13, R8, UR4, R13 ;  /* 0x00000004080d7c24 */ /* 0x000fca000f8e020d */
[----:B------:R-:W-:-:S07]  /*03b0*/  IADD3.X R16, PT, PT, R11, R13, RZ, P0, !PT ;  /* 0x0000000d0b107210 */ /* 0x000fce00007fe4ff */
.L_x_14:
[----:B------:R-:W-:Y:S01]  /*03c0*/  MOV R12, UR10 ;  /* 0x0000000a000c7c02 */ /* 0x000fe20008000f00 */
[----:B-12---:R-:W2:Y:S01]  /*03d0*/  LDG.E.64 R10, desc[UR16][R4.64] ;  /* 0x00000010040a7981 */ /* 0x006ea2000c1e1b00 */
[----:B------:R-:W-:-:S06]  /*03e0*/  MOV R13, UR11 ;  /* 0x0000000b000d7c02 */ /* 0x000fcc0008000f00 */
[----:B------:R-:W2:Y:S01]  /*03f0*/  LDG.E.64 R12, desc[UR16][R12.64] ;  /* 0x000000100c0c7981 */ /* 0x000ea2000c1e1b00 */
[----:B------:R-:W-:-:S04]  /*0400*/  USHF.L.U32 UR13, UR14, 0x3, URZ ;  /* 0x000000030e0d7899 */ /* 0x000fc800080006ff */
[----:B------:R-:W-:-:S04]  /*0410*/  UIADD3 UR4, UP1, UPT, UR10, UR13, URZ ;  /* 0x0000000d0a047290 */ /* 0x000fc8000ff3e0ff */
[----:B------:R-:W-:Y:S02]  /*0420*/  UIADD3.X UR5, UPT, UPT, UR11, UR12, URZ, UP1, !UPT ;  /* 0x0000000c0b057290 */ /* 0x000fe40008ffe4ff */
[----:B------:R-:W-:-:S04]  /*0430*/  MOV R18, UR4 ;  /* 0x0000000400127c02 */ /* 0x000fc80008000f00 */
[----:B------:R-:W-:Y:S01]  /*0440*/  MOV R19, UR5 ;  /* 0x0000000500137c02 */ /* 0x000fe20008000f00 */
[-C--:B--2---:R-:W-:Y:S02]  /*0450*/  IMAD R17, R13, R10.reuse, RZ ;  /* 0x0000000a0d117224 */ /* 0x084fe400078e02ff */
[----:B------:R-:W-:-:S04]  /*0460*/  IMAD.WIDE.U32 R14, R12, R10, RZ ;  /* 0x0000000a0c0e7225 */ /* 0x000fc800078e00ff */
[----:B------:R-:W-:Y:S01]  /*0470*/  IMAD R17, R11, R12, R17 ;  /* 0x0000000c0b117224 */ /* 0x000fe200078e0211 */
[----:B------:R-:W-:Y:S01]  /*0480*/  MOV R11, R16 ;  /* 0x00000010000b7202 */ /* 0x000fe20000000f00 */
[----:B------:R-:W-:Y:S01]  /*0490*/  IMAD.MOV.U32 R10, RZ, RZ, R9 ;  /* 0x000000ffff0a7224 */ /* 0x000fe200078e0009 */
[----:B------:R-:W-:Y:S02]  /*04a0*/  MOV R16, R14 ;  /* 0x0000000e00107202 */ /* 0x000fe40000000f00 */
[----:B------:R-:W-:-:S05]  /*04b0*/  IADD3 R17, PT, PT, R15, R17, RZ ;  /* 0x000000110f117210 */ /* 0x000fca0007ffe0ff */
[----:B------:R0:W-:Y:S04]  /*04c0*/  STG.E.64 desc[UR16][R10.64+-0x20], R16 ;  /* 0xffffe0100a007986 */ /* 0x0001e8000c101b10 */
[----:B------:R-:W2:Y:S04]  /*04d0*/  LDG.E.64 R14, desc[UR16][R18.64] ;  /* 0x00000010120e7981 */ /* 0x000ea8000c1e1b00 */
[----:B------:R-:W2:Y:S01]  /*04e0*/  LDG.E.64 R12, desc[UR16][R4.64] ;  /* 0x00000010040c7981 */ /* 0x000ea2000c1e1b00 */
[----:B------:R-:W-:-:S04]  /*04f0*/  UIADD3 UR4, UP1, UPT, UR4, UR13, URZ ;  /* 0x0000000d04047290 */ /* 0x000fc8000ff3e0ff */
[----:B------:R-:W-:Y:S01]  /*0500*/  UIADD3.X UR5, UPT, UPT, UR5, UR12, URZ, UP1, !UPT ;  /* 0x0000000c05057290 */ /* 0x000fe20008ffe4ff */
[-C--:B--2---:R-:W-:Y:S02]  /*0510*/  IMAD R9, R15, R12.reuse, RZ ;  /* 0x0000000c0f097224 */ /* 0x084fe400078e02ff */
[----:B------:R-:W-:-:S04]  /*0520*/  IMAD.WIDE.U32 R20, R14, R12, RZ ;  /* 0x0000000c0e147225 */ /* 0x000fc800078e00ff */
[----:B------:R-:W-:Y:S01]  /*0530*/  IMAD R9, R13, R14, R9 ;  /* 0x0000000e0d097224 */ /* 0x000fe200078e0209 */
[----:B------:R-:W-:Y:S02]  /*0540*/  MOV R14, UR4 ;  /* 0x00000004000e7c02 */ /* 0x000fe40008000f00 */
[----:B------:R-:W-:Y:S02]  /*0550*/  MOV R15, UR5 ;  /* 0x00000005000f7c02 */ /* 0x000fe40008000f00 */
[----:B------:R-:W-:-:S05]  /*0560*/  IADD3 R21, PT, PT, R21, R9, RZ ;  /* 0x0000000915157210 */ /* 0x000fca0007ffe0ff */
[----:B------:R1:W-:Y:S04]  /*0570*/  STG.E.64 desc[UR16][R10.64+-0x18], R20 ;  /* 0xffffe8140a007986 */ /* 0x0003e8000c101b10 */
[----:B------:R-:W2:Y:S04]  /*0580*/  LDG.E.64 R14, desc[UR16][R14.64] ;  /* 0x000000100e0e7981 */ /* 0x000ea8000c1e1b00 */
[----:B------:R-:W2:Y:S01]  /*0590*/  LDG.E.64 R12, desc[UR16][R4.64] ;  /* 0x00000010040c7981 */ /* 0x000ea2000c1e1b00 */
[----:B------:R-:W-:-:S04]  /*05a0*/  UIADD3 UR4, UP1, UPT, UR4, UR13, URZ ;  /* 0x0000000d04047290 */ /* 0x000fc8000ff3e0ff */
[----:B------:R-:W-:Y:S02]  /*05b0*/  UIADD3.X UR5, UPT, UPT, UR5, UR12, URZ, UP1, !UPT ;  /* 0x0000000c05057290 */ /* 0x000fe40008ffe4ff */
[----:B------:R-:W-:-:S04]  /*05c0*/  MOV R18, UR4 ;  /* 0x0000000400127c02 */ /* 0x000fc80008000f00 */
[----:B------:R-:W-:Y:S02]  /*05d0*/  IMAD.U32 R19, RZ, RZ, UR5 ;  /* 0x00000005ff137e24 */ /* 0x000fe4000f8e00ff */
[-C--:B--2---:R-:W-:Y:S02]  /*05e0*/  IMAD R9, R15, R12.reuse, RZ ;  /* 0x0000000c0f097224 */ /* 0x084fe400078e02ff */
[----:B0-----:R-:W-:-:S04]  /*05f0*/  IMAD.WIDE.U32 R16, R14, R12, RZ ;  /* 0x0000000c0e107225 */ /* 0x001fc800078e00ff */
[----:B------:R-:W-:-:S05]  /*0600*/  IMAD R9, R13, R14, R9 ;  /* 0x0000000e0d097224 */ /* 0x000fca00078e0209 */
[----:B------:R-:W-:-:S05]  /*0610*/  IADD3 R17, PT, PT, R17, R9, RZ ;  /* 0x0000000911117210 */ /* 0x000fca0007ffe0ff */
[----:B------:R0:W-:Y:S04]  /*0620*/  STG.E.64 desc[UR16][R10.64+-0x10], R16 ;  /* 0xfffff0100a007986 */ /* 0x0001e8000c101b10 */
[----:B------:R-:W2:Y:S04]  /*0630*/  LDG.E.64 R14, desc[UR16][R18.64] ;  /* 0x00000010120e7981 */ /* 0x000ea8000c1e1b00 */
[----:B------:R-:W2:Y:S01]  /*0640*/  LDG.E.64 R12, desc[UR16][R4.64] ;  /* 0x00000010040c7981 */ /* 0x000ea2000c1e1b00 */
[----:B------:R-:W-:-:S04]  /*0650*/  UIADD3 UR4, UP1, UPT, UR4, UR13, URZ ;  /* 0x0000000d04047290 */ /* 0x000fc8000ff3e0ff */
[----:B------:R-:W-:Y:S01]  /*0660*/  UIADD3.X UR5, UPT, UPT, UR5, UR12, URZ, UP1, !UPT ;  /* 0x0000000c05057290 */ /* 0x000fe20008ffe4ff */
[-C--:B--2---:R-:W-:Y:S02]  /*0670*/  IMAD R9, R15, R12.reuse, RZ ;  /* 0x0000000c0f097224 */ /* 0x084fe400078e02ff */
[----:B-1----:R-:W-:-:S04]  /*0680*/  IMAD.WIDE.U32 R20, R14, R12, RZ ;  /* 0x0000000c0e147225 */ /* 0x002fc800078e00ff */
        /* <DEDUP_REMOVED lines=10> */
[----:B------:R-:W-:Y:S01]  /*0730*/  MOV R19, UR5 ;  /* 0x0000000500137c02 */ /* 0x000fe20008000f00 */
[-C--:B--2---:R-:W-:Y:S02]  /*0740*/  IMAD R9, R15, R12.reuse, RZ ;  /* 0x0000000c0f097224 */ /* 0x084fe400078e02ff */
[----:B0-----:R-:W-:-:S04]  /*0750*/  IMAD.WIDE.U32 R16, R14, R12, RZ ;  /* 0x0000000c0e107225 */ /* 0x001fc800078e00ff */
[----:B------:R-:W-:-:S04]  /*0760*/  IMAD R9, R13, R14, R9 ;  /* 0x0000000e0d097224 */ /* 0x000fc800078e0209 */
[----:B------:R-:W-:-:S05]  /*0770*/  IMAD.IADD R17, R17, 0x1, R9 ;  /* 0x0000000111117824 */ /* 0x000fca00078e0209 */
        /* <DEDUP_REMOVED lines=20> */
[----:B------:R-:W-:-:S05]  /*08c0*/  IMAD R9, R13, R14, R9 ;  /* 0x0000000e0d097224 */ /* 0x000fca00078e0209 */
[----:B------:R-:W-:-:S05]  /*08d0*/  IADD3 R17, PT, PT, R17, R9, RZ ;  /* 0x0000000911117210 */ /* 0x000fca0007ffe0ff */
[----:B------:R0:W-:Y:S04]  /*08e0*/  STG.E.64 desc[UR16][R10.64+0x10], R16 ;  /* 0x000010100a007986 */ /* 0x0001e8000c101b10 */
[----:B------:R-:W2:Y:S04]  /*08f0*/  LDG.E.64 R14, desc[UR16][R18.64] ;  /* 0x00000010120e7981 */ /* 0x000ea8000c1e1b00 */
[----:B------:R-:W2:Y:S01]  /*0900*/  LDG.E.64 R12, desc[UR16][R4.64] ;  /* 0x00000010040c7981 */ /* 0x000ea2000c1e1b00 */
[----:B------:R-:W-:-:S04]  /*0910*/  UIADD3 UR8, UP1, UPT, UR8, -0x8, URZ ;  /* 0xfffffff808087890 */ /* 0x000fc8000ff3e0ff */
[----:B------:R-:W-:Y:S02]  /*0920*/  UIADD3.X UR9, UPT, UPT, UR9, -0x1, URZ, UP1, !UPT ;  /* 0xffffffff09097890 */ /* 0x000fe40008ffe4ff */
[----:B------:R-:W-:-:S04]  /*0930*/  UISETP.NE.U32.AND UP1, UPT, UR8, URZ, UPT ;  /* 0x000000ff0800728c */ /* 0x000fc8000bf25070 */
[----:B------:R-:W-:Y:S02]  /*0940*/  UISETP.NE.AND.EX UP1, UPT, UR9, URZ, UPT, UP1 ;  /* 0x000000ff0900728c */ /* 0x000fe4000bf25310 */
[----:B------:R-:W-:-:S04]  /*0950*/  ULEA UR10, UP2, UR14, UR10, 0x6 ;  /* 0x0000000a0e0a7291 */ /* 0x000fc8000f8430ff */
[----:B------:R-:W-:Y:S01]  /*0960*/  UIADD3.X UR11, UPT, UPT, UR11, UR21, URZ, UP2, !UPT ;  /* 0x000000150b0b7290 */ /* 0x000fe200097fe4ff */
[-C--:B--2---:R-:W-:Y:S02]  /*0970*/  IMAD R9, R15, R12.reuse, RZ ;  /* 0x0000000c0f097224 */ /* 0x084fe400078e02ff */
[----:B-1----:R-:W-:-:S04]  /*0980*/  IMAD.WIDE.U32 R20, R14, R12, RZ ;  /* 0x0000000c0e147225 */ /* 0x002fc800078e00ff */
[----:B------:R-:W-:-:S04]  /*0990*/  IMAD R9, R13, R14, R9 ;  /* 0x0000000e0d097224 */ /* 0x000fc800078e0209 */
[----:B------:R-:W-:-:S05]  /*09a0*/  IMAD.IADD R21, R21, 0x1, R9 ;  /* 0x0000000115157824 */ /* 0x000fca00078e0209 */
[----:B------:R2:W-:Y:S01]  /*09b0*/  STG.E.64 desc[UR16][R10.64+0x18], R20 ;  /* 0x000018140a007986 */ /* 0x0005e2000c101b10 */
[----:B------:R-:W-:-:S04]  /*09c0*/  IADD3 R9, P0, PT, R10, 0x40, RZ ;  /* 0x000000400a097810 */ /* 0x000fc80007f1e0ff */
[----:B0-----:R-:W-:Y:S01]  /*09d0*/  IADD3.X R16, PT, PT, RZ, R11, RZ, P0, !PT ;  /* 0x0000000bff107210 */ /* 0x001fe200007fe4ff */
[----:B------:R-:W-:Y:S08]  /*09e0*/  BRA.U UP1, `(.L_x_14) ;  /* 0xfffffff901747547 */ /* 0x000ff0000b83ffff */
[----:B------:R-:W0:Y:S02]  /*09f0*/  LDCU.64 UR4, c[0x0][0x398] ;  /* 0x00007300ff0477ac */ /* 0x000e240008000a00 */
[----:B0-----:R-:W-:Y:S02]  /*0a00*/  ULOP3.LUT UR5, UR5, 0x7fffffff, URZ, 0xc0, !UPT ;  /* 0x7fffffff05057892 */ /* 0x001fe4000f8ec0ff */
[----:B------:R-:W-:-:S12]  /*0a10*/  ULOP3.LUT UR4, UR4, 0xfffffff8, URZ, 0xc0, !UPT ;  /* 0xfffffff804047892 */ /* 0x000fd8000f8ec0ff */
.L_x_13:
[----:B------:R-:W0:Y:S02]  /*0a20*/  LDCU UR9, c[0x0][0x398] ;  /* 0x00007300ff0977ac */ /* 0x000e240008000800 */
[----:B0-----:R-:W-:-:S04]  /*0a30*/  ULOP3.LUT UR8, UR9, 0x7, URZ, 0xc0, !UPT ;  /* 0x0000000709087892 */ /* 0x001fc8000f8ec0ff */
[----:B------:R-:W-:-:S04]  /*0a40*/  UISETP.NE.U32.AND UP1, UPT, UR8, URZ, UPT ;  /* 0x000000ff0800728c */ /* 0x000fc8000bf25070 */
[----:B------:R-:W-:-:S09]  /*0a50*/  UISETP.NE.AND.EX UP1, UPT, URZ, URZ, UPT, UP1 ;  /* 0x000000ffff00728c */ /* 0x000fd2000bf25310 */
[----:B------:R-:W-:Y:S05]  /*0a60*/  BRA.U !UP1, `(.L_x_15) ;  /* 0x0000000909107547 */ /* 0x000fea000b800000 */
[----:B------:R-:W-:Y:S02]  /*0a70*/  UIADD3 UR8, UP1, UPT, UR8, -0x1, URZ ;  /* 0xffffffff08087890 */ /* 0x000fe4000ff3e0ff */
[----:B------:R-:W-:Y:S02]  /*0a80*/  ULOP3.LUT UR9, UR9, 0x3, URZ, 0xc0, !UPT ;  /* 0x0000000309097892 */ /* 0x000fe4000f8ec0ff */
[----:B------:R-:W-:Y:S02]  /*0a90*/  UIADD3.X UR10, UPT, UPT, URZ, -0x1, URZ, UP1, !UPT ;  /* 0xffffffffff0a7890 */ /* 0x000fe40008ffe4ff */
[----:B------:R-:W-:Y:S02]  /*0aa0*/  UISETP.GE.U32.AND UP2, UPT, UR8, 0x3, UPT ;  /* 0x000000030800788c */ /* 0x000fe4000bf46070 */
[----:B------:R-:W-:Y:S02]  /*0ab0*/  UISETP.NE.U32.AND UP1, UPT, UR9, URZ, UPT ;  /* 0x000000ff0900728c */ /* 0x000fe4000bf25070 */
[----:B------:R-:W-:-:S02]  /*0ac0*/  UISETP.GE.U32.AND.EX UP2, UPT, UR10, URZ, UPT, UP2 ;  /* 0x000000ff0a00728c */ /* 0x000fc4000bf46120 */
[----:B------:R-:W-:-:S07]  /*0ad0*/  UISETP.NE.AND.EX UP1, UPT, URZ, URZ, UPT, UP1 ;  /* 0x000000ffff00728c */ /* 0x000fce000bf25310 */
[----:B------:R-:W-:Y:S05]  /*0ae0*/  BRA.U !UP2, `(.L_x_16) ;  /* 0x000000010ae07547 */ /* 0x000fea000b800000 */
[----:B------:R-:W0:Y:S01]  /*0af0*/  LDC.64 R14, c[0x0][0x388] ;  /* 0x0000e200ff0e7b82 */ /* 0x000e220000000a00 */
[----:B--2---:R-:W-:Y:S01]  /*0b00*/  HFMA2 R11, -RZ, RZ, 0, 0 ;  /* 0x00000000ff0b7431 */ /* 0x004fe200000001ff */
[----:B------:R-:W-:Y:S01]  /*0b10*/  MOV R10, UR20 ;  /* 0x00000014000a7c02 */ /* 0x000fe20008000f00 */
[C---:B------:R-:W-:Y:S01]  /*0b20*/  IMAD R12, R2.reuse, UR5, RZ ;  /* 0x00000005020c7c24 */ /* 0x040fe2000f8e02ff */
[----:B------:R-:W2:Y:S03]  /*0b30*/  LDCU.64 UR10, c[0x0][0x390] ;  /* 0x00007200ff0a77ac */ /* 0x000ea60008000a00 */
[----:B------:R-:W-:Y:S02]  /*0b40*/  IMAD R9, R3, UR4, R12 ;  /* 0x0000000403097c24 */ /* 0x000fe4000f8e020c */
[----:B------:R-:W-:-:S05]  /*0b50*/  IMAD.WIDE.U32 R10, R2, UR4, R10 ;  /* 0x00000004020a7c25 */ /* 0x000fca000f8e000a */
[----:B------:R-:W-:Y:S02]  /*0b60*/  IADD3 R9, PT, PT, R11, R9, RZ ;  /* 0x000000090b097210 */ /* 0x000fe40007ffe0ff */
[----:B0-----:R-:W-:-:S04]  /*0b70*/  LEA R12, P0, R10, R14, 0x3 ;  /* 0x0000000e0a0c7211 */ /* 0x001fc800078018ff */
[----:B------:R-:W-:Y:S02]  /*0b80*/  LEA.HI.X R13, R10, R15, R9, 0x3, P0 ;  /* 0x0000000f0a0d7211 */ /* 0x000fe400000f1c09 */
[----:B-1----:R-:W3:Y:S04]  /*0b90*/  LDG.E.64 R10, desc[UR16][R4.64] ;  /* 0x00000010040a7981 */ /* 0x002ee8000c1e1b00 */
[----:B------:R0:W3:Y:S01]  /*0ba0*/  LDG.E.64 R18, desc[UR16][R12.64] ;  /* 0x000000100c127981 */ /* 0x0000e2000c1e1b00 */
[----:B------:R-:W-:Y:S01]  /*0bb0*/  IMAD R9, R8, UR18, RZ ;  /* 0x0000001208097c24 */ /* 0x000fe2000f8e02ff */
[----:B------:R-:W-:Y:S01]  /*0bc0*/  MOV R14, UR4 ;  /* 0x00000004000e7c02 */ /* 0x000fe20008000f00 */
[----:B------:R-:W-:Y:S01]  /*0bd0*/  USHF.L.U32 UR8, UR14, 0x3, URZ ;  /* 0x000000030e087899 */ /* 0x000fe200080006ff */
[----:B------:R-:W-:Y:S01]  /*0be0*/  MOV R15, UR5 ;  /* 0x00000005000f7c02 */ /* 0x000fe20008000f00 */
[----:B------:R-:W-:-:S02]  /*0bf0*/  IMAD R21, R6, UR19, R9 ;  /* 0x0000001306157c24 */ /* 0x000fc4000f8e0209 */
[----:B------:R-:W-:Y:S02]  /*0c00*/  IMAD.WIDE.U32 R14, R6, UR18, R14 ;  /* 0x00000012060e7c25 */ /* 0x000fe4000f8e000e */
[----:B0-----:R-:W-:-:S04]  /*0c10*/  IADD3 R12, P1, PT, R12, UR8, RZ ;  /* 0x000000080c0c7c10 */ /* 0x001fc8000ff3e0ff */
[----:B------:R-:W-:Y:S01]  /*0c20*/  IADD3.X R13, PT, PT, R13, UR12, RZ, P1, !PT ;  /* 0x0000000c0d0d7c10 */ /* 0x000fe20008ffe4ff */
[-C--:B---3--:R-:W-:Y:S02]  /*0c30*/  IMAD R9, R19, R10.reuse, RZ ;  /* 0x0000000a13097224 */ /* 0x088fe400078e02ff */
[----:B------:R-:W-:Y:S01]  /*0c40*/  IMAD.WIDE.U32 R16, R18, R10, RZ ;  /* 0x0000000a12107225 */ /* 0x000fe200078e00ff */
[----:B--2---:R-:W-:-:S03]  /*0c50*/  LEA R10, P0, R14, UR10, 0x3 ;  /* 0x0000000a0e0a7c11 */ /* 0x004fc6000f8018ff */
[----:B------:R-:W-:Y:S01]  /*0c60*/  IMAD R19, R11, R18, R9 ;  /* 0x000000120b137224 */ /* 0x000fe200078e0209 */
[----:B------:R-:W-:Y:S01]  /*0c70*/  MOV R20, R16 ;  /* 0x0000001000147202 */ /* 0x000fe20000000f00 */
[----:B------:R-:W-:-:S03]  /*0c80*/  IMAD.IADD R9, R15, 0x1, R21 ;  /* 0x000000010f097824 */ /* 0x000fc600078e0215 */
[----:B------:R-:W-:Y:S02]  /*0c90*/  IADD3 R21, PT, PT, R17, R19, RZ ;  /* 0x0000001311157210 */ /* 0x000fe40007ffe0ff */
[----:B------:R-:W-:-:S05]  /*0ca0*/  LEA.HI.X R11, R14, UR11, R9, 0x3, P0 ;  /* 0x0000000b0e0b7c11 */ /* 0x000fca00080f1c09 */
[----:B------:R0:W-:Y:S04]  /*0cb0*/  STG.E.64 desc[UR16][R10.64], R20 ;  /* 0x000000140a007986 */ /* 0x0001e8000c101b10 */
[----:B------:R-:W2:Y:S04]  /*0cc0*/  LDG.E.64 R18, desc[UR16][R12.64] ;  /* 0x000000100c127981 */ /* 0x000ea8000c1e1b00 */
[----:B------:R-:W2:Y:S01]  /*0cd0*/  LDG.E.64 R16, desc[UR16][R4.64] ;  /* 0x0000001004107981 */ /* 0x000ea2000c1e1b00 */
[----:B------:R-:W-:-:S04]  /*0ce0*/  IADD3 R14, P0, PT, R12, UR8, RZ ;  /* 0x000000080c0e7c10 */ /* 0x000fc8000ff1e0ff */
[----:B------:R-:W-:Y:S01]  /*0cf0*/  IADD3.X R15, PT, PT, R13, UR12, RZ, P0, !PT ;  /* 0x0000000c0d0f7c10 */ /* 0x000fe200087fe4ff */
[-C--:B--2---:R-:W-:Y:S02]  /*0d00*/  IMAD R9, R19, R16.reuse, RZ ;  /* 0x0000001013097224 */ /* 0x084fe400078e02ff */
[----:B------:R-:W-:-:S04]  /*0d10*/  IMAD.WIDE.U32 R22, R18, R16, RZ ;  /* 0x0000001012167225 */ /* 0x000fc800078e00ff */
[----:B------:R-:W-:-:S05]  /*0d20*/  IMAD R9, R17, R18, R9 ;  /* 0x0000001211097224 */ /* 0x000fca00078e0209 */
[----:B------:R-:W-:-:S05]  /*0d30*/  IADD3 R23, PT, PT, R23, R9, RZ ;  /* 0x0000000917177210 */ /* 0x000fca0007ffe0ff */
[----:B------:R3:W-:Y:S04]  /*0d40*/  STG.E.64 desc[UR16][R10.64+0x8], R22 ;  /* 0x000008160a007986 */ /* 0x0007e8000c101b10 */
[----:B------:R-:W2:Y:S04]  /*0d50*/  LDG.E.64 R16, desc[UR16][R14.64] ;  /* 0x000000100e107981 */ /* 0x000ea8000c1e1b00 */
[----:B------:R-:W2:Y:S01]  /*0d60*/  LDG.E.64 R12, desc[UR16][R4.64] ;  /* 0x00000010040c7981 */ /* 0x000ea2000c1e1b00 */
[----:B0-----:R-:W-:-:S04]  /*0d70*/  IADD3 R20, P0, PT, R14, UR8, RZ ;  /* 0x000000080e147c10 */ /* 0x001fc8000ff1e0ff */
        /* <DEDUP_REMOVED lines=8> */
[----:B------:R-:W-:-:S04]  /*0e00*/  UIADD3 UR4, UP2, UPT, UR4, 0x4, URZ ;  /* 0x0000000404047890 */ /* 0x000fc8000ff5e0ff */
[----:B------:R-:W-:Y:S01]  /*0e10*/  UIADD3.X UR5, UPT, UPT, URZ, UR5, URZ, UP2, !UPT ;  /* 0x00000005ff057290 */ /* 0x000fe200097fe4ff */
[-C--:B--2---:R-:W-:Y:S02]  /*0e20*/  IMAD R9, R17, R12.reuse, RZ ;  /* 0x0000000c11097224 */ /* 0x084fe400078e02ff */
[----:B------:R-:W-:-:S04]  /*0e30*/  IMAD.WIDE.U32 R14, R16, R12, RZ ;  /* 0x0000000c100e7225 */ /* 0x000fc800078e00ff */
[----:B------:R-:W-:-:S05]  /*0e40*/  IMAD R9, R13, R16, R9 ;  /* 0x000000100d097224 */ /* 0x000fca00078e0209 */
[----:B------:R-:W-:-:S05]  /*0e50*/  IADD3 R15, PT, PT, R15, R9, RZ ;  /* 0x000000090f0f7210 */ /* 0x000fca0007ffe0ff */
[----:B------:R3:W-:Y:S02]  /*0e60*/  STG.E.64 desc[UR16][R10.64+0x18], R14 ;  /* 0x0000180e0a007986 */ /* 0x0007e4000c101b10 */
.L_x_16:
[----:B------:R-:W-:Y:S05]  /*0e70*/  BRA.U !UP1, `(.L_x_15) ;  /* 0x00000005090c7547 */ /* 0x000fea000b800000 */
[----:B------:R-:W-:Y:S02]  /*0e80*/  UISETP.NE.U32.AND UP1, UPT, UR9, 0x1, UPT ;  /* 0x000000010900788c */ /* 0x000fe4000bf25070 */
[----:B------:R-:W-:Y:S02]  /*0e90*/  ULOP3.LUT UP2, URZ, UR18, 0x1, URZ, 0xc0, !UPT ;  /* 0x0000000112ff7892 */ /* 0x000fe4000f84c0ff */
[----:B------:R-:W-:-:S09]  /*0ea0*/  UISETP.NE.AND.EX UP1, UPT, URZ, URZ, UPT, UP1 ;  /* 0x000000ffff00728c */ /* 0x000fd2000bf25310 */
[----:B------:R-:W-:Y:S05]  /*0eb0*/  BRA.U !UP1, `(.L_x_17) ;  /* 0x0000000109947547 */ /* 0x000fea000b800000 */
[----:B---3--:R-:W0:Y:S01]  /*0ec0*/  LDC.64 R14, c[0x0][0x388] ;  /* 0x0000e200ff0e7b82 */ /* 0x008e220000000a00 */
[----:B--2---:R-:W-:Y:S01]  /*0ed0*/  MOV R10, UR20 ;  /* 0x00000014000a7c02 */ /* 0x004fe20008000f00 */
[C---:B------:R-:W-:Y:S01]  /*0ee0*/  IMAD R12, R2.reuse, UR5, RZ ;  /* 0x00000005020c7c24 */ /* 0x040fe2000f8e02ff */
[----:B------:R-:W2:Y:S01]  /*0ef0*/  LDCU.64 UR8, c[0x0][0x390] ;  /* 0x00007200ff0877ac */ /* 0x000ea20008000a00 */
[----:B------:R-:W-:Y:S02]  /*0f00*/  IMAD.MOV.U32 R11, RZ, RZ, RZ ;  /* 0x000000ffff0b7224 */ /* 0x000fe400078e00ff */
[----:B------:R-:W-:Y:S02]  /*0f10*/  IMAD R9, R3, UR4, R12 ;  /* 0x0000000403097c24 */ /* 0x000fe4000f8e020c */
[----:B------:R-:W-:-:S05]  /*0f20*/  IMAD.WIDE.U32 R10, R2, UR4, R10 ;  /* 0x00000004020a7c25 */ /* 0x000fca000f8e000a */
[----:B------:R-:W-:Y:S02]  /*0f30*/  IADD3 R9, PT, PT, R11, R9, RZ ;  /* 0x000000090b097210 */ /* 0x000fe40007ffe0ff */
[----:B0-----:R-:W-:-:S04]  /*0f40*/  LEA R12, P0, R10, R14, 0x3 ;  /* 0x0000000e0a0c7211 */ /* 0x001fc800078018ff */
[----:B------:R-:W-:Y:S02]  /*0f50*/  LEA.HI.X R13, R10, R15, R9, 0x3, P0 ;  /* 0x0000000f0a0d7211 */ /* 0x000fe400000f1c09 */
[----:B-1----:R-:W3:Y:S04]  /*0f60*/  LDG.E.64 R10, desc[UR16][R4.64] ;  /* 0x00000010040a7981 */ /* 0x002ee8000c1e1b00 */
[----:B------:R-:W3:Y:S01]  /*0f70*/  LDG.E.64 R18, desc[UR16][R12.64] ;  /* 0x000000100c127981 */ /* 0x000ee2000c1e1b00 */
[----:B------:R-:W-:Y:S01]  /*0f80*/  MOV R14, UR4 ;  /* 0x00000004000e7c02 */ /* 0x000fe20008000f00 */
[----:B------:R-:W-:Y:S01]  /*0f90*/  IMAD R9, R8, UR18, RZ ;  /* 0x0000001208097c24 */ /* 0x000fe2000f8e02ff */
[----:B------:R-:W-:Y:S01]  /*0fa0*/  MOV R15, UR5 ;  /* 0x00000005000f7c02 */ /* 0x000fe20008000f00 */
[----:B------:R-:W-:-:S02]  /*0fb0*/  USHF.L.U32 UR10, UR14, 0x3, URZ ;  /* 0x000000030e0a7899 */ /* 0x000fc400080006ff */
[C---:B------:R-:W-:Y:S02]  /*0fc0*/  IMAD R21, R6.reuse, UR19, R9 ;  /* 0x0000001306157c24 */ /* 0x040fe4000f8e0209 */
[----:B------:R-:W-:Y:S02]  /*0fd0*/  IMAD.WIDE.U32 R14, R6, UR18, R14 ;  /* 0x00000012060e7c25 */ /* 0x000fe4000f8e000e */
[----:B------:R-:W-:-:S03]  /*0fe0*/  IADD3 R20, P1, PT, R12, UR10, RZ ;  /* 0x0000000a0c147c10 */ /* 0x000fc6000ff3e0ff */
[----:B------:R-:W-:Y:S01]  /*0ff0*/  IADD3 R21, PT, PT, R15, R21, RZ ;  /* 0x000000150f157210 */ /* 0x000fe20007ffe0ff */
[-C--:B---3--:R-:W-:Y:S02]  /*1000*/  IMAD R9, R19, R10.reuse, RZ ;  /* 0x0000000a13097224 */ /* 0x088fe400078e02ff */
[----:B------:R-:W-:Y:S01]  /*1010*/  IMAD.WIDE.U32 R16, R18, R10, RZ ;  /* 0x0000000a12107225 */ /* 0x000fe200078e00ff */
[----:B--2---:R-:W-:-:S03]  /*1020*/  LEA R10, P0, R14, UR8, 0x3 ;  /* 0x000000080e0a7c11 */ /* 0x004fc6000f8018ff */
[----:B------:R-:W-:Y:S01]  /*1030*/  IMAD R9, R11, R18, R9 ;  /* 0x000000120b097224 */ /* 0x000fe200078e0209 */
[----:B------:R-:W-:Y:S02]  /*1040*/  LEA.HI.X R11, R14, UR9, R21, 0x3, P0 ;  /* 0x000000090e0b7c11 */ /* 0x000fe400080f1c15 */
[----:B------:R-:W-:Y:S02]  /*1050*/  IADD3.X R21, PT, PT, R13, UR12, RZ, P1, !PT ;  /* 0x0000000c0d157c10 */ /* 0x000fe40008ffe4ff */
        /* <DEDUP_REMOVED lines=11> */
.L_x_17:
[----:B------:R-:W-:Y:S05]  /*1110*/  BRA.U !UP2, `(.L_x_15) ;  /* 0x000000010a647547 */ /* 0x000fea000b800000 */
[----:B---3--:R-:W3:Y:S01]  /*1120*/  LDC.64 R14, c[0x0][0x388] ;  /* 0x0000e200ff0e7b82 */ /* 0x008ee20000000a00 */
[----:B0-2---:R-:W-:Y:S02]  /*1130*/  HFMA2 R11, -RZ, RZ, 0, 0 ;  /* 0x00000000ff0b7431 */ /* 0x005fe400000001ff */
[C---:B------:R-:W-:Y:S01]  /*1140*/  IMAD R12, R2.reuse, UR5, RZ ;  /* 0x00000005020c7c24 */ /* 0x040fe2000f8e02ff */
[----:B-1----:R-:W2:Y:S01]  /*1150*/  LDG.E.64 R4, desc[UR16][R4.64] ;  /* 0x0000001004047981 */ /* 0x002ea2000c1e1b00 */
[----:B------:R-:W-:Y:S01]  /*1160*/  IMAD.U32 R10, RZ, RZ, UR20 ;  /* 0x00000014ff0a7e24 */ /* 0x000fe2000f8e00ff */
[----:B------:R-:W0:Y:S01]  /*1170*/  LDCU.64 UR8, c[0x0][0x390] ;  /* 0x00007200ff0877ac */ /* 0x000e220008000a00 */
[----:B------:R-:W-:Y:S02]  /*1180*/  IMAD R7, R3, UR4, R12 ;  /* 0x0000000403077c24 */ /* 0x000fe4000f8e020c */
[----:B------:R-:W-:-:S05]  /*1190*/  IMAD.WIDE.U32 R2, R2, UR4, R10 ;  /* 0x0000000402027c25 */ /* 0x000fca000f8e000a */
[----:B------:R-:W-:Y:S02]  /*11a0*/  IADD3 R3, PT, PT, R3, R7, RZ ;  /* 0x0000000703037210 */ /* 0x000fe40007ffe0ff */
[----:B---3--:R-:W-:-:S04]  /*11b0*/  LEA R10, P0, R2, R14, 0x3 ;  /* 0x0000000e020a7211 */ /* 0x008fc800078018ff */
[----:B------:R-:W-:-:S05]  /*11c0*/  LEA.HI.X R11, R2, R15, R3, 0x3, P0 ;  /* 0x0000000f020b7211 */ /* 0x000fca00000f1c03 */
[----:B------:R-:W2:Y:S01]  /*11d0*/  LDG.E.64 R2, desc[UR16][R10.64] ;  /* 0x000000100a027981 */ /* 0x000ea2000c1e1b00 */
[----:B------:R-:W-:Y:S01]  /*11e0*/  MOV R12, UR4 ;  /* 0x00000004000c7c02 */ /* 0x000fe20008000f00 */
[----:B------:R-:W-:Y:S01]  /*11f0*/  IMAD R7, R8, UR18, RZ ;  /* 0x0000001208077c24 */ /* 0x000fe2000f8e02ff */
[----:B------:R-:W-:-:S03]  /*1200*/  MOV R13, UR5 ;  /* 0x00000005000d7c02 */ /* 0x000fc60008000f00 */
[C---:B------:R-:W-:Y:S02]  /*1210*/  IMAD R15, R6.reuse, UR19, R7 ;  /* 0x00000013060f7c24 */ /* 0x040fe4000f8e0207 */
[----:B------:R-:W-:-:S04]  /*1220*/  IMAD.WIDE.U32 R8, R6, UR18, R12 ;  /* 0x0000001206087c25 */ /* 0x000fc8000f8e000c */
[-C--:B--2---:R-:W-:Y:S02]  /*1230*/  IMAD R3, R3, R4.reuse, RZ ;  /* 0x0000000403037224 */ /* 0x084fe400078e02ff */
[----:B------:R-:W-:-:S04]  /*1240*/  IMAD.WIDE.U32 R6, R2, R4, RZ ;  /* 0x0000000402067225 */ /* 0x000fc800078e00ff */
[----:B------:R-:W-:Y:S01]  /*1250*/  IMAD R13, R5, R2, R3 ;  /* 0x00000002050d7224 */ /* 0x000fe200078e0203 */
[----:B------:R-:W-:Y:S02]  /*1260*/  IADD3 R3, PT, PT, R15, R9, RZ ;  /* 0x000000090f037210 */ /* 0x000fe40007ffe0ff */
[C---:B0-----:R-:W-:Y:S02]  /*1270*/  LEA R2, P0, R8.reuse, UR8, 0x3 ;  /* 0x0000000808027c11 */ /* 0x041fe4000f8018ff */
[----:B------:R-:W-:Y:S02]  /*1280*/  IADD3 R7, PT, PT, R7, R13, RZ ;  /* 0x0000000d07077210 */ /* 0x000fe40007ffe0ff */
[----:B------:R-:W-:-:S05]  /*1290*/  LEA.HI.X R3, R8, UR9, R3, 0x3, P0 ;  /* 0x0000000908037c11 */ /* 0x000fca00080f1c03 */
[----:B------:R4:W-:Y:S04]  /*12a0*/  STG.E.64 desc[UR16][R2.64], R6 ;  /* 0x0000000602007986 */ /* 0x0009e8000c101b10 */
.L_x_15:
[----:B------:R-:W-:Y:S05]  /*12b0*/  BRA.U UP0, `(.L_x_18) ;  /* 0xffffffed00987547 */ /* 0x000fea000b83ffff */
[----:B-1----:R-:W-:Y:S05]  /*12c0*/  EXIT ;  /* 0x000000000000794d */ /* 0x002fea0003800000 */
.L_x_19:
        /* <DEDUP_REMOVED lines=11> */
.L_x_30:


//--------------------- .text._Z17per_row_AB_kernelPlS_S_ll --------------------------
	.section	.text._Z17per_row_AB_kernelPlS_S_ll,"ax",@progbits
	.align	128
        .global         _Z17per_row_AB_kernelPlS_S_ll
        .type           _Z17per_row_AB_kernelPlS_S_ll,@function
        .size           _Z17per_row_AB_kernelPlS_S_ll,(.L_x_31 - _Z17per_row_AB_kernelPlS_S_ll)
        .other          _Z17per_row_AB_kernelPlS_S_ll,@"STO_CUDA_ENTRY STV_DEFAULT"
_Z17per_row_AB_kernelPlS_S_ll:
.text._Z17per_row_AB_kernelPlS_S_ll:
[----:B------:R-:W-:Y:S01]  /*0000*/  LDC R1, c[0x0][0x37c] ;  /* 0x0000df00ff017b82 */ /* 0x000fe20000000800 */
[----:B------:R-:W0:Y:S02]  /*0010*/  LDCU.64 UR16, c[0x0][0x3a0] ;  /* 0x00007400ff1077ac */ /* 0x000e240008000a00 */
[----:B0-----:R-:W-:-:S04]  /*0020*/  UISETP.GE.U32.AND UP0, UPT, UR16, 0x1, UPT ;  /* 0x000000011000788c */ /* 0x001fc8000bf06070 */
[----:B------:R-:W-:-:S06]  /*0030*/  UISETP.GE.AND.EX UP0, UPT, UR17, URZ, UPT, UP0 ;  /* 0x000000ff1100728c */ /* 0x000fcc000bf06300 */
[----:B------:R-:W-:-:S13]  /*0040*/  PLOP3.LUT P0, PT, PT, PT, UP0, 0x80, 0x8 ;  /* 0x000000000008781c */ /* 0x000fda0003f0f008 */
[----:B------:R-:W-:Y:S05]  /*0050*/  @!P0 EXIT ;  /* 0x000000000000894d */ /* 0x000fea0003800000 */
[----:B------:R-:W0:Y:S01]  /*0060*/  S2R R3, SR_TID.X ;  /* 0x0000000000037919 */ /* 0x000e220000002100 */
[----:B------:R-:W1:Y:S01]  /*0070*/  LDCU.64 UR6, c[0x0][0x398] ;  /* 0x00007300ff0677ac */ /* 0x000e620008000a00 */
[----:B------:R-:W2:Y:S01]  /*0080*/  S2UR UR14, SR_CTAID.X ;  /* 0x00000000000e79c3 */ /* 0x000ea20000002500 */
[----:B------:R-:W3:Y:S01]  /*0090*/  LDCU.64 UR10, c[0x0][0x3a0] ;  /* 0x00007400ff0a77ac */ /* 0x000ee20008000a00 */
[----:B------:R-:W-:Y:S02]  /*00a0*/  UIADD3 UR5, UP0, UPT, UR16, -0x1, URZ ;  /* 0xffffffff10057890 */ /* 0x000fe4000ff1e0ff */
[----:B------:R-:W-:Y:S02]  /*00b0*/  ULOP3.LUT UR12, UR16, 0xfffffff8, URZ, 0xc0, !UPT ;  /* 0xfffffff8100c7892 */ /* 0x000fe4000f8ec0ff */
[----:B------:R-:W-:Y:S01]  /*00c0*/  ULOP3.LUT UR13, UR17, 0x7fffffff, URZ, 0xc0, !UPT ;  /* 0x7fffffff110d7892 */ /* 0x000fe2000f8ec0ff */
[----:B------:R-:W4:Y:S01]  /*00d0*/  LDCU.64 UR24, c[0x0][0x358] ;  /* 0x00006b00ff1877ac */ /* 0x000f220008000a00 */
[----:B-1----:R-:W-:-:S02]  /*00e0*/  UIMAD UR4, UR17, UR6, URZ ;  /* 0x00000006110472a4 */ /* 0x002fc4000f8e02ff */
[----:B------:R-:W-:Y:S02]  /*00f0*/  UIMAD.WIDE.U32 UR8, UR16, UR6, URZ ;  /* 0x00000006100872a5 */ /* 0x000fe4000f8e00ff */
[----:B------:R-:W-:Y:S02]  /*0100*/  UIMAD UR4, UR16, UR7, UR4 ;  /* 0x00000007100472a4 */ /* 0x000fe4000f8e0204 */
[----:B------:R-:W-:Y:S02]  /*0110*/  UIADD3.X UR6, UPT, UPT, UR17, -0x1, URZ, UP0, !UPT ;  /* 0xffffffff11067890 */ /* 0x000fe400087fe4ff */
[----:B--2---:R-:W-:Y:S02]  /*0120*/  UIMAD.WIDE.U32 UR26, UR14, UR16, URZ ;  /* 0x000000100e1a72a5 */ /* 0x004fe4000f8e00ff */
[----:B------:R-:W-:Y:S02]  /*0130*/  UISETP.GE.U32.AND UP0, UPT, UR5, 0x7, UPT ;  /* 0x000000070500788c */ /* 0x000fe4000bf06070 */
[----:B------:R-:W-:Y:S01]  /*0140*/  UIADD3 UR15, UPT, UPT, UR9, UR4, URZ ;  /* 0x00000004090f7290 */ /* 0x000fe2000fffe0ff */
[----:B0-----:R-:W-:Y:S01]  /*0150*/  IMAD.WIDE.U32 R22, R3, UR16, RZ ;  /* 0x0000001003167c25 */ /* 0x001fe2000f8e00ff */
[----:B------:R-:W-:-:S02]  /*0160*/  UIMAD UR14, UR14, UR17, UR27 ;  /* 0x000000110e0e72a4 */ /* 0x000fc4000f8e021b */
[----:B---3--:R-:W-:Y:S01]  /*0170*/  UIMAD.WIDE.U32 UR10, UR26, UR16, UR10 ;  /* 0x000000101a0a72a5 */ /* 0x008fe2000f8e000a */
[----:B------:R-:W-:Y:S01]  /*0180*/  IMAD R0, R3, UR17, R23 ;  /* 0x0000001103007c24 */ /* 0x000fe2000f8e0217 */
[----:B------:R-:W-:Y:S02]  /*0190*/  USHF.L.U64.HI UR15, UR8, 0x6, UR15 ;  /* 0x00000006080f7899 */ /* 0x000fe4000801020f */
[----:B------:R-:W-:Y:S01]  /*01a0*/  UISETP.GE.U32.AND.EX UP0, UPT, UR6, URZ, UPT, UP0 ;  /* 0x000000ff0600728c */ /* 0x000fe2000bf06100 */
[----:B------:R-:W-:Y:S01]  /*01b0*/  UMOV UR4, URZ ;  /* 0x000000ff00047c82 */ /* 0x000fe20008000000 */
[----:B----4-:R-:W-:-:S09]  /*01c0*/  UMOV UR5, URZ ;  /* 0x000000ff00057c82 */ /* 0x010fd20008000000 */
.L_x_25:
[----:B0-----:R-:W0:Y:S01]  /*01d0*/  LDCU.64 UR16, c[0x0][0x380] ;  /* 0x00007000ff1077ac */ /* 0x001e220008000a00 */
[----:B------:R-:W-:-:S04]  /*01e0*/  UIADD3 UR6, UP1, UPT, UR4, UR26, URZ ;  /* 0x0000001a04067290 */ /* 0x000fc8000ff3e0ff */
[----:B------:R-:W-:Y:S02]  /*01f0*/  UIADD3.X UR7, UPT, UPT, UR5, UR14, URZ, UP1, !UPT ;  /* 0x0000000e05077290 */ /* 0x000fe40008ffe4ff */
[----:B0-----:R-:W-:-:S04]  /*0200*/  ULEA UR16, UP1, UR6, UR16, 0x3 ;  /* 0x0000001006107291 */ /* 0x001fc8000f8218ff */
[----:B------:R-:W-:Y:S02]  /*0210*/  ULEA.HI.X UR7, UR6, UR17, UR7, 0x3, UP1 ;  /* 0x0000001106077291 */ /* 0x000fe400088f1c07 */
[----:B------:R-:W-:Y:S01]  /*0220*/  MOV R20, UR16 ;  /* 0x0000001000147c02 */ /* 0x000fe20008000f00 */
[----:B------:R-:W-:-:S03]  /*0230*/  UMOV UR6, URZ ;  /* 0x000000ff00067c82 */ /* 0x000fc60008000000 */
[----:B------:R-:W-:Y:S01]  /*0240*/  IMAD.U32 R21, RZ, RZ, UR7 ;  /* 0x00000007ff157e24 */ /* 0x000fe2000f8e00ff */
[----:B------:R-:W-:Y:S01]  /*0250*/  UMOV UR7, URZ ;  /* 0x000000ff00077c82 */ /* 0x000fe20008000000 */
[----:B-123--:R-:W-:Y:S05]  /*0260*/  BRA.U !UP0, `(.L_x_20) ;  /* 0x0000000908f07547 */ /* 0x00efea000b800000 */
[----:B------:R-:W0:Y:S01]  /*0270*/  LDCU.64 UR18, c[0x0][0x3a0] ;  /* 0x00007400ff1277ac */ /* 0x000e220008000a00 */
[----:B------:R-:W1:Y:S01]  /*0280*/  S2R R2, SR_TID.X ;  /* 0x0000000000027919 */ /* 0x000e620000002100 */
[----:B------:R-:W-:Y:S01]  /*0290*/  IMAD.MOV.U32 R3, RZ, RZ, RZ ;  /* 0x000000ffff037224 */ /* 0x000fe200078e00ff */
[----:B------:R-:W2:Y:S01]  /*02a0*/  LDCU.64 UR16, c[0x0][0x3a0] ;  /* 0x00007400ff1077ac */ /* 0x000ea20008000a00 */
[----:B------:R-:W3:Y:S01]  /*02b0*/  LDCU.64 UR52, c[0x0][0x398] ;  /* 0x00007300ff3477ac */ /* 0x000ee20008000a00 */
[----:B------:R-:W-:Y:S02]  /*02c0*/  UIADD3 URZ, UP2, UPT, UR26, 0x3, URZ ;  /* 0x000000031aff7890 */ /* 0x000fe4000ff5e0ff */
[----:B------:R-:W-:Y:S02]  /*02d0*/  UIADD3 URZ, UP3, UPT, UR26, 0x4, URZ ;  /* 0x000000041aff7890 */ /* 0x000fe4000ff7e0ff */
[----:B------:R-:W-:Y:S02]  /*02e0*/  UIADD3 URZ, UP4, UPT, UR26, 0x5, URZ ;  /* 0x000000051aff7890 */ /* 0x000fe4000ff9e0ff */
[----:B0-----:R-:W-:-:S02]  /*02f0*/  UIMAD UR18, UR14, UR18, URZ ;  /* 0x000000120e1272a4 */ /* 0x001fc4000f8e02ff */
[----:B------:R-:W-:Y:S02]  /*0300*/  UIADD3 URZ, UP5, UPT, UR26, 0x6, URZ ;  /* 0x000000061aff7890 */ /* 0x000fe4000ffbe0ff */
[----:B------:R-:W-:Y:S01]  /*0310*/  UIADD3 UR29, UP1, UPT, UR26, 0x2, URZ ;  /* 0x000000021a1d7890 */ /* 0x000fe2000ff3e0ff */
[----:B------:R-:W0:Y:S01]  /*0320*/  LDCU.64 UR6, c[0x0][0x398] ;  /* 0x00007300ff0677ac */ /* 0x000e220008000a00 */
[----:B---3--:R-:W-:Y:S01]  /*0330*/  MOV R5, UR52 ;  /* 0x0000003400057c02 */ /* 0x008fe20008000f00 */
[----:B------:R-:W-:Y:S02]  /*0340*/  UIADD3 URZ, UP6, UPT, UR26, 0x7, URZ ;  /* 0x000000071aff7890 */ /* 0x000fe4000ffde0ff */
[----:B------:R-:W-:Y:S02]  /*0350*/  UIMAD UR18, UR26, UR19, UR18 ;  /* 0x000000131a1272a4 */ /* 0x000fe4000f8e0212 */
[----:B------:R-:W-:Y:S01]  /*0360*/  UIADD3 UR34, UPT, UPT, UR26, 0x3, URZ ;  /* 0x000000031a227890 */ /* 0x000fe2000fffe0ff */
[----:B-1----:R-:W-:Y:S01]  /*0370*/  SHF.L.U32 R6, R2, 0x3, RZ ;  /* 0x0000000302067819 */ /* 0x002fe200000006ff */
[----:B------:R-:W-:Y:S01]  /*0380*/  UIADD3 UR35, UPT, UPT, UR26, 0x4, URZ ;  /* 0x000000041a237890 */ /* 0x000fe2000fffe0ff */
[----:B------:R-:W-:Y:S01]  /*0390*/  SHF.R.U32.HI R7, RZ, 0x1d, R2 ;  /* 0x0000001dff077819 */ /* 0x000fe20000011602 */
[----:B------:R-:W-:-:S02]  /*03a0*/  UIADD3 UR31, UPT, UPT, UR26, 0x5, URZ ;  /* 0x000000051a1f7890 */ /* 0x000fc4000fffe0ff */
[----:B------:R-:W-:Y:S02]  /*03b0*/  UIADD3 UR49, UPT, UPT, UR26, 0x6, URZ ;  /* 0x000000061a317890 */ /* 0x000fe4000fffe0ff */
[----:B------:R-:W-:Y:S02]  /*03c0*/  UIADD3 UR54, UPT, UPT, UR26, 0x7, URZ ;  /* 0x000000071a367890 */ /* 0x000fe4000fffe0ff */
[----:B------:R-:W-:Y:S02]  /*03d0*/  UIADD3.X UR19, UPT, UPT, URZ, UR14, URZ, UP1, !UPT ;  /* 0x0000000eff137290 */ /* 0x000fe40008ffe4ff */
[----:B------:R-:W-:Y:S02]  /*03e0*/  UIADD3.X UR20, UPT, UPT, URZ, UR14, URZ, UP2, !UPT ;  /* 0x0000000eff147290 */ /* 0x000fe400097fe4ff */
[----:B------:R-:W-:Y:S02]  /*03f0*/  UIADD3.X UR22, UPT, UPT, URZ, UR14, URZ, UP3, !UPT ;  /* 0x0000000eff167290 */ /* 0x000fe40009ffe4ff */
[----:B------:R-:W-:-:S02]  /*0400*/  UIADD3.X UR23, UPT, UPT, URZ, UR14, URZ, UP4, !UPT ;  /* 0x0000000eff177290 */ /* 0x000fc4000a7fe4ff */
[----:B------:R-:W-:Y:S02]  /*0410*/  UIADD3.X UR28, UPT, UPT, URZ, UR14, URZ, UP5, !UPT ;  /* 0x0000000eff1c7290 */ /* 0x000fe4000affe4ff */
[----:B------:R-:W-:Y:S02]  /*0420*/  UIADD3.X UR30, UPT, UPT, URZ, UR14, URZ, UP6, !UPT ;  /* 0x0000000eff1e7290 */ /* 0x000fe4000b7fe4ff */
[----:B--2---:R-:W-:Y:S02]  /*0430*/  UIMAD UR21, UR14, UR16, URZ ;  /* 0x000000100e1572a4 */ /* 0x004fe4000f8e02ff */
[----:B------:R-:W-:Y:S02]  /*0440*/  UIMAD.WIDE.U32 UR46, UR29, UR16, UR4 ;  /* 0x000000101d2e72a5 */ /* 0x000fe4000f8e0004 */
[----:B------:R-:W-:Y:S02]  /*0450*/  UIMAD.WIDE.U32 UR42, UR34, UR16, UR4 ;  /* 0x00000010222a72a5 */ /* 0x000fe4000f8e0004 */
[----:B------:R-:W-:-:S02]  /*0460*/  UIMAD.WIDE.U32 UR40, UR35, UR16, UR4 ;  /* 0x00000010232872a5 */ /* 0x000fc4000f8e0004 */
[----:B------:R-:W-:Y:S02]  /*0470*/  UIMAD.WIDE.U32 UR38, UR31, UR16, UR4 ;  /* 0x000000101f2672a5 */ /* 0x000fe4000f8e0004 */
[----:B------:R-:W-:Y:S02]  /*0480*/  UIMAD.WIDE.U32 UR36, UR49, UR16, UR4 ;  /* 0x00000010312472a5 */ /* 0x000fe4000f8e0004 */
[----:B------:R-:W-:Y:S02]  /*0490*/  UIMAD.WIDE.U32 UR32, UR54, UR16, UR4 ;  /* 0x00000010362072a5 */ /* 0x000fe4000f8e0004 */
[----:B------:R-:W-:Y:S02]  /*04a0*/  UIMAD.WIDE.U32 UR50, UR26, UR16, UR4 ;  /* 0x000000101a3272a5 */ /* 0x000fe4000f8e0004 */
[----:B------:R-:W-:Y:S02]  /*04b0*/  UIMAD UR19, UR19, UR16, URZ ;  /* 0x00000010131372a4 */ /* 0x000fe4000f8e02ff */
[----:B------:R-:W-:-:S02]  /*04c0*/  UIMAD UR20, UR20, UR16, URZ ;  /* 0x00000010141472a4 */ /* 0x000fc4000f8e02ff */
[----:B------:R-:W-:Y:S01]  /*04d0*/  UIMAD UR22, UR22, UR16, URZ ;  /* 0x00000010161672a4 */ /* 0x000fe2000f8e02ff */
[----:B------:R-:W-:Y:S01]  /*04e0*/  IMAD.WIDE.U32 R4, R5, UR50, R2 ;  /* 0x0000003205047c25 */ /* 0x000fe2000f8e0002 */
[----:B------:R-:W-:Y:S02]  /*04f0*/  UIMAD UR23, UR23, UR16, URZ ;  /* 0x00000010171772a4 */ /* 0x000fe4000f8e02ff */
[----:B------:R-:W-:Y:S01]  /*0500*/  UIMAD UR28, UR28, UR16, URZ ;  /* 0x000000101c1c72a4 */ /* 0x000fe2000f8e02ff */
[----:B------:R-:W-:Y:S01]  /*0510*/  IMAD.SHL.U32 R2, R4, 0x8, RZ ;  /* 0x0000000804027824 */ /* 0x000fe200078e00ff */
[----:B------:R-:W-:Y:S02]  /*0520*/  UIMAD UR16, UR30, UR16, URZ ;  /* 0x000000101e1072a4 */ /* 0x000fe4000f8e02ff */
[----:B------:R-:W-:Y:S01]  /*0530*/  UIMAD UR30, UR26, UR17, UR21 ;  /* 0x000000111a1e72a4 */ /* 0x000fe2000f8e0215 */
[----:B------:R-:W1:Y:S01]  /*0540*/  LDCU.64 UR44, c[0x0][0x388] ;  /* 0x00007100ff2c77ac */ /* 0x000e620008000a00 */
[----:B------:R-:W-:-:S02]  /*0550*/  UIMAD UR54, UR54, UR17, UR16 ;  /* 0x00000011363672a4 */ /* 0x000fc4000f8e0210 */
[----:B------:R-:W-:Y:S02]  /*0560*/  UIADD3 UR16, UPT, UPT, UR30, UR51, URZ ;  /* 0x000000331e107290 */ /* 0x000fe4000fffe0ff */
[----:B0-----:R-:W-:Y:S02]  /*0570*/  USHF.L.U64.HI UR7, UR6, 0x3, UR7 ;  /* 0x0000000306077899 */ /* 0x001fe40008010207 */
[----:B------:R-:W-:Y:S02]  /*0580*/  UIMAD UR16, UR16, UR52, URZ ;  /* 0x00000034101072a4 */ /* 0x000fe4000f8e02ff */
[----:B------:R-:W-:Y:S02]  /*0590*/  UIADD3 UR55, UP1, UPT, UR4, UR10, URZ ;  /* 0x0000000a04377290 */ /* 0x000fe4000ff3e0ff */
[----:B------:R-:W-:Y:S02]  /*05a0*/  UIMAD UR19, UR29, UR17, UR19 ;  /* 0x000000111d1372a4 */ /* 0x000fe4000f8e0213 */
[----:B------:R-:W-:-:S02]  /*05b0*/  UIMAD UR29, UR35, UR17, UR22 ;  /* 0x00000011231d72a4 */ /* 0x000fc4000f8e0216 */
[----:B------:R-:W-:Y:S01]  /*05c0*/  UIMAD UR31, UR31, UR17, UR23 ;  /* 0x000000111f1f72a4 */ /* 0x000fe2000f8e0217 */
[C---:B-1----:R-:W-:Y:S01]  /*05d0*/  LEA R24, P0, R22.reuse, UR44, 0x3 ;  /* 0x0000002c16187c11 */ /* 0x042fe2000f8018ff */
[----:B------:R-:W-:Y:S02]  /*05e0*/  UIMAD UR49, UR49, UR17, UR28 ;  /* 0x00000011313172a4 */ /* 0x000fe4000f8e021c */
[----:B------:R-:W-:Y:S01]  /*05f0*/  UIMAD UR53, UR50, UR53, UR16 ;  /* 0x00000035323572a4 */ /* 0x000fe2000f8e0210 */
[----:B------:R-:W-:Y:S01]  /*0600*/  LEA.HI.X R25, R22, UR45, R0, 0x3, P0 ;  /* 0x0000002d16197c11 */ /* 0x000fe200080f1c00 */
[----:B------:R-:W-:Y:S01]  /*0610*/  USHF.L.U32 UR6, UR6, 0x3, URZ ;  /* 0x0000000306067899 */ /* 0x000fe200080006ff */
[----:B------:R-:W-:Y:S01]  /*0620*/  IADD3 R24, P0, PT, R24, 0x20, RZ ;  /* 0x0000002018187810 */ /* 0x000fe20007f1e0ff */
[----:B------:R-:W-:Y:S02]  /*0630*/  UIMAD UR21, UR34, UR17, UR20 ;  /* 0x00000011221572a4 */ /* 0x000fe4000f8e0214 */
[----:B------:R-:W-:Y:S01]  /*0640*/  UIMAD UR23, UR7, UR46, URZ ;  /* 0x0000002e071772a4 */ /* 0x000fe2000f8e02ff */
[----:B------:R-:W-:Y:S01]  /*0650*/  IADD3.X R25, PT, PT, RZ, R25, RZ, P0, !PT ;  /* 0x00000019ff197210 */ /* 0x000fe200007fe4ff */
[----:B------:R-:W-:Y:S01]  /*0660*/  UIMAD UR28, UR7, UR42, URZ ;  /* 0x0000002a071c72a4 */ /* 0x000fe2000f8e02ff */
[----:B------:R-:W-:Y:S01]  /*0670*/  IMAD.U32 R3, RZ, RZ, UR6 ;  /* 0x00000006ff037e24 */ /* 0x000fe2000f8e00ff */
[----:B------:R-:W-:-:S02]  /*0680*/  UIMAD UR30, UR7, UR40, URZ ;  /* 0x00000028071e72a4 */ /* 0x000fc4000f8e02ff */
[----:B------:R-:W-:Y:S01]  /*0690*/  UIMAD UR48, UR7, UR38, URZ ;  /* 0x00000026073072a4 */ /* 0x000fe2000f8e02ff */
[C-C-:B------:R-:W-:Y:S01]  /*06a0*/  IMAD.WIDE.U32 R18, R3.reuse, UR46, R6.reuse ;  /* 0x0000002e03127c25 */ /* 0x140fe2000f8e0006 */
[----:B------:R-:W-:Y:S02]  /*06b0*/  UIMAD UR50, UR7, UR36, URZ ;  /* 0x00000024073272a4 */ /* 0x000fe4000f8e02ff */
[----:B------:R-:W-:Y:S01]  /*06c0*/  UIMAD UR22, UR7, UR55, URZ ;  /* 0x00000037071672a4 */ /* 0x000fe2000f8e02ff */
[C-C-:B------:R-:W-:Y:S01]  /*06d0*/  IMAD.WIDE.U32 R16, R3.reuse, UR42, R6.reuse ;  /* 0x0000002a03107c25 */ /* 0x140fe2000f8e0006 */
[----:B------:R-:W-:Y:S02]  /*06e0*/  UIMAD UR51, UR7, UR32, URZ ;  /* 0x00000020073372a4 */ /* 0x000fe4000f8e02ff */
[----:B------:R-:W-:Y:S01]  /*06f0*/  UIADD3 UR7, UPT, UPT, UR11, UR18, URZ ;  /* 0x000000120b077290 */ /* 0x000fe2000fffe0ff */
[----:B------:R-:W-:Y:S01]  /*0700*/  IMAD.WIDE.U32 R14, R3, UR40, R6 ;  /* 0x00000028030e7c25 */ /* 0x000fe2000f8e0006 */
[----:B------:R-:W-:-:S02]  /*0710*/  UIADD3 UR20, UPT, UPT, UR47, UR19, URZ ;  /* 0x000000132f147290 */ /* 0x000fc4000fffe0ff */
[----:B------:R-:W-:Y:S01]  /*0720*/  UIADD3 UR19, UPT, UPT, UR43, UR21, URZ ;  /* 0x000000152b137290 */ /* 0x000fe2000fffe0ff */
[C-C-:B------:R-:W-:Y:S01]  /*0730*/  IMAD.WIDE.U32 R12, R3.reuse, UR38, R6.reuse ;  /* 0x00000026030c7c25 */ /* 0x140fe2000f8e0006 */
[----:B------:R-:W-:Y:S02]  /*0740*/  UIADD3 UR18, UPT, UPT, UR41, UR29, URZ ;  /* 0x0000001d29127290 */ /* 0x000fe4000fffe0ff */
[----:B------:R-:W-:Y:S01]  /*0750*/  UIADD3 UR17, UPT, UPT, UR39, UR31, URZ ;  /* 0x0000001f27117290 */ /* 0x000fe2000fffe0ff */
[C-C-:B------:R-:W-:Y:S01]  /*0760*/  IMAD.WIDE.U32 R10, R3.reuse, UR36, R6.reuse ;  /* 0x00000024030a7c25 */ /* 0x140fe2000f8e0006 */
[----:B------:R-:W-:Y:S02]  /*0770*/  UIADD3 UR16, UPT, UPT, UR37, UR49, URZ ;  /* 0x0000003125107290 */ /* 0x000fe4000fffe0ff */
[----:B------:R-:W-:Y:S01]  /*0780*/  UIADD3.X UR21, UPT, UPT, UR5, UR7, URZ, UP1, !UPT ;  /* 0x0000000705157290 */ /* 0x000fe20008ffe4ff */
[----:B------:R-:W-:Y:S01]  /*0790*/  IMAD.WIDE.U32 R8, R3, UR55, R6 ;  /* 0x0000003703087c25 */ /* 0x000fe2000f8e0006 */
[----:B------:R-:W-:-:S02]  /*07a0*/  UIADD3 UR7, UPT, UPT, UR33, UR54, URZ ;  /* 0x0000003621077290 */ /* 0x000fc4000fffe0ff */
[----:B------:R-:W-:Y:S01]  /*07b0*/  UIMAD UR20, UR20, UR6, UR23 ;  /* 0x00000006141472a4 */ /* 0x000fe2000f8e0217 */
[----:B------:R-:W-:Y:S01]  /*07c0*/  IMAD.WIDE.U32 R6, R3, UR32, R6 ;  /* 0x0000002003067c25 */ /* 0x000fe2000f8e0006 */
[----:B------:R-:W-:Y:S01]  /*07d0*/  UIMAD UR19, UR19, UR6, UR28 ;  /* 0x00000006131372a4 */ /* 0x000fe2000f8e021c */
[----:B------:R-:W-:Y:S01]  /*07e0*/  IADD3 R3, PT, PT, R5, UR53, RZ ;  /* 0x0000003505037c10 */ /* 0x000fe2000fffe0ff */
[----:B------:R-:W-:Y:S02]  /*07f0*/  UIMAD UR18, UR18, UR6, UR30 ;  /* 0x00000006121272a4 */ /* 0x000fe4000f8e021e */
[----:B------:R-:W-:Y:S01]  /*0800*/  UIMAD UR17, UR17, UR6, UR48 ;  /* 0x00000006111172a4 */ /* 0x000fe2000f8e0230 */
[----:B------:R-:W-:Y:S01]  /*0810*/  IADD3 R36, PT, PT, R19, UR20, RZ ;  /* 0x0000001413247c10 */ /* 0x000fe2000fffe0ff */
[----:B------:R-:W-:Y:S01]  /*0820*/  UIMAD UR16, UR16, UR6, UR50 ;  /* 0x00000006101072a4 */ /* 0x000fe2000f8e0232 */
[----:B------:R-:W-:Y:S01]  /*0830*/  IADD3 R5, PT, PT, R17, UR19, RZ ;  /* 0x0000001311057c10 */ /* 0x000fe2000fffe0ff */
[----:B------:R-:W-:Y:S01]  /*0840*/  UIMAD UR21, UR21, UR6, UR22 ;  /* 0x00000006151572a4 */ /* 0x000fe2000f8e0216 */
[----:B------:R-:W-:Y:S01]  /*0850*/  VIADD R32, R15, UR18 ;  /* 0x000000120f207c36 */ /* 0x000fe20008000000 */
[----:B------:R-:W-:Y:S01]  /*0860*/  UIMAD UR7, UR7, UR6, UR51 ;  /* 0x00000006070772a4 */ /* 0x000fe2000f8e0233 */
[----:B------:R-:W-:Y:S01]  /*0870*/  IADD3 R33, PT, PT, R13, UR17, RZ ;  /* 0x000000110d217c10 */ /* 0x000fe2000fffe0ff */
[----:B------:R-:W0:Y:S01]  /*0880*/  LDCU.64 UR34, c[0x0][0x390] ;  /* 0x00007200ff2277ac */ /* 0x000e220008000a00 */
[----:B------:R-:W-:Y:S01]  /*0890*/  IADD3 R34, PT, PT, R11, UR16, RZ ;  /* 0x000000100b227c10 */ /* 0x000fe2000fffe0ff */
[----:B------:R-:W-:Y:S01]  /*08a0*/  VIADD R35, R9, UR21 ;  /* 0x0000001509237c36 */ /* 0x000fe20008000000 */
[----:B------:R-:W-:Y:S01]  /*08b0*/  SHF.L.U64.HI R3, R4, 0x3, R3 ;  /* 0x0000000304037819 */ /* 0x000fe20000010203 */
[----:B------:R-:W-:Y:S01]  /*08c0*/  UMOV UR6, UR12 ;  /* 0x0000000c00067c82 */ /* 0x000fe20008000000 */
[----:B------:R-:W-:Y:S01]  /*08d0*/  IADD3 R4, PT, PT, R7, UR7, RZ ;  /* 0x0000000707047c10 */ /* 0x000fe2000fffe0ff */
[----:B------:R-:W-:-:S06]  /*08e0*/  UMOV UR7, UR13 ;  /* 0x0000000d00077c82 */ /* 0x000fcc0008000000 */
.L_x_21:
[----:B------:R-:W2:Y:S04]  /*08f0*/  LDG.E.64 R38, desc[UR24][R20.64] ;  /* 0x0000001814267981 */ /* 0x000ea8000c1e1b00 */
[----:B-1----:R-:W2:Y:S01]  /*0900*/  LDG.E.64 R30, desc[UR24][R24.64+-0x20] ;  /* 0xffffe018181e7981 */ /* 0x002ea2000c1e1b00 */
[----:B0-----:R-:W-:Y:S01]  /*0910*/  IADD3 R26, P0, PT, R2, UR34, RZ ;  /* 0x00000022021a7c10 */ /* 0x001fe2000ff1e0ff */
[-C--:B--2---:R-:W-:Y:S02]  /*0920*/  IMAD R27, R31, R38.reuse, RZ ;  /* 0x000000261f1b7224 */ /* 0x084fe400078e02ff */
[----:B------:R-:W-:-:S04]  /*0930*/  IMAD.WIDE.U32 R28, R30, R38, RZ ;  /* 0x000000261e1c7225 */ /* 0x000fc800078e00ff */
[----:B------:R-:W-:Y:S01]  /*0940*/  IMAD R31, R39, R30, R27 ;  /* 0x0000001e271f7224 */ /* 0x000fe200078e021b */
[----:B------:R-:W-:Y:S02]  /*0950*/  IADD3.X R27, PT, PT, R3, UR35, RZ, P0, !PT ;  /* 0x00000023031b7c10 */ /* 0x000fe400087fe4ff */
[----:B------:R-:W-:Y:S01]  /*0960*/  MOV R40, R28 ;  /* 0x0000001c00287202 */ /* 0x000fe20000000f00 */
[----:B------:R-:W-:-:S05]  /*0970*/  IMAD.IADD R41, R29, 0x1, R31 ;  /* 0x000000011d297824 */ /* 0x000fca00078e021f */
[----:B------:R0:W-:Y:S04]  /*0980*/  STG.E.64 desc[UR24][R26.64], R40 ;  /* 0x000000281a007986 */ /* 0x0001e8000c101b18 */
[----:B------:R-:W2:Y:S04]  /*0990*/  LDG.E.64 R38, desc[UR24][R20.64] ;  /* 0x0000001814267981 */ /* 0x000ea8000c1e1b00 */
[----:B------:R-:W2:Y:S01]  /*09a0*/  LDG.E.64 R30, desc[UR24][R24.64+-0x18] ;  /* 0xffffe818181e7981 */ /* 0x000ea2000c1e1b00 */
[----:B0-----:R-:W-:Y:S01]  /*09b0*/  IADD3 R26, P0, PT, R8, UR34, RZ ;  /* 0x00000022081a7c10 */ /* 0x001fe2000ff1e0ff */
[----:B--2---:R-:W-:-:S02]  /*09c0*/  IMAD R27, R31, R38, RZ ;  /* 0x000000261f1b7224 */ /* 0x004fc400078e02ff */
[----:B------:R-:W-:-:S04]  /*09d0*/  IMAD.WIDE.U32 R28, R30, R38, RZ ;  /* 0x000000261e1c7225 */ /* 0x000fc800078e00ff */
[----:B------:R-:W-:Y:S01]  /*09e0*/  IMAD R31, R39, R30, R27 ;  /* 0x0000001e271f7224 */ /* 0x000fe200078e021b */
[----:B------:R-:W-:-:S04]  /*09f0*/  IADD3.X R27, PT, PT, R35, UR35, RZ, P0, !PT ;  /* 0x00000023231b7c10 */ /* 0x000fc800087fe4ff */
[----:B------:R-:W-:-:S05]  /*0a00*/  IADD3 R29, PT, PT, R29, R31, RZ ;  /* 0x0000001f1d1d7210 */ /* 0x000fca0007ffe0ff */
[----:B------:R0:W-:Y:S04]  /*0a10*/  STG.E.64 desc[UR24][R26.64], R28 ;  /* 0x0000001c1a007986 */ /* 0x0001e8000c101b18 */
[----:B------:R-:W2:Y:S04]  /*0a20*/  LDG.E.64 R38, desc[UR24][R20.64] ;  /* 0x0000001814267981 */ /* 0x000ea8000c1e1b00 */
[----:B------:R-:W2:Y:S01]  /*0a30*/  LDG.E.64 R30, desc[UR24][R24.64+-0x10] ;  /* 0xfffff018181e7981 */ /* 0x000ea2000c1e1b00 */
[----:B0-----:R-:W-:Y:S01]  /*0a40*/  IADD3 R26, P0, PT, R18, UR34, RZ ;  /* 0x00000022121a7c10 */ /* 0x001fe2000ff1e0ff */
[----:B--2---:R-:W-:-:S02]  /*0a50*/  IMAD R27, R31, R38, RZ ;  /* 0x000000261f1b7224 */ /* 0x004fc400078e02ff */
[----:B------:R-:W-:-:S04]  /*0a60*/  IMAD.WIDE.U32 R28, R30, R38, RZ ;  /* 0x000000261e1c7225 */ /* 0x000fc800078e00ff */
[----:B------:R-:W-:Y:S01]  /*0a70*/  IMAD R31, R39, R30, R27 ;  /* 0x0000001e271f7224 */ /* 0x000fe200078e021b */
[----:B------:R-:W-:-:S03]  /*0a80*/  IADD3.X R27, PT, PT, R36, UR35, RZ, P0, !PT ;  /* 0x00000023241b7c10 */ /* 0x000fc600087fe4ff */
        /* <DEDUP_REMOVED lines=39> */
[----:B0-----:R0:W2:Y:S01]  /*0d00*/  LDG.E.64 R26, desc[UR24][R24.64+0x18] ;  /* 0x00001818181a7981 */ /* 0x0010a2000c1e1b00 */
[----:B------:R-:W-:Y:S01]  /*0d10*/  IADD3 R28, P0, PT, R6, UR34, RZ ;  /* 0x00000022061c7c10 */ /* 0x000fe2000ff1e0ff */
[----:B------:R-:W-:-:S02]  /*0d20*/  UIADD3 UR6, UP1, UPT, UR6, -0x8, URZ ;  /* 0xfffffff806067890 */ /* 0x000fc4000ff3e0ff */
[----:B------:R-:W-:Y:S01]  /*0d30*/  ULEA UR34, UP2, UR8, UR34, 0x6 ;  /* 0x0000002208227291 */ /* 0x000fe2000f8430ff */
[----:B------:R-:W-:Y:S01]  /*0d40*/  IADD3.X R29, PT, PT, R4, UR35, RZ, P0, !PT ;  /* 0x00000023041d7c10 */ /* 0x000fe200087fe4ff */
[----:B------:R-:W-:Y:S02]  /*0d50*/  UIADD3.X UR7, UPT, UPT, UR7, -0x1, URZ, UP1, !UPT ;  /* 0xffffffff07077890 */ /* 0x000fe40008ffe4ff */
[----:B------:R-:W-:Y:S01]  /*0d60*/  UISETP.NE.U32.AND UP1, UPT, UR6, URZ, UPT ;  /* 0x000000ff0600728c */ /* 0x000fe2000bf25070 */
[----:B0-----:R-:W-:Y:S01]  /*0d70*/  IADD3 R24, P0, PT, R24, 0x40, RZ ;  /* 0x0000004018187810 */ /* 0x001fe20007f1e0ff */
[----:B------:R-:W-:Y:S02]  /*0d80*/  UIADD3.X UR35, UPT, UPT, UR35, UR15, URZ, UP2, !UPT ;  /* 0x0000000f23237290 */ /* 0x000fe400097fe4ff */
[----:B------:R-:W-:Y:S02]  /*0d90*/  UISETP.NE.AND.EX UP1, UPT, UR7, URZ, UPT, UP1 ;  /* 0x000000ff0700728c */ /* 0x000fe4000bf25310 */
[----:B------:R-:W-:-:S02]  /*0da0*/  IMAD.X R25, RZ, RZ, R25, P0 ;  /* 0x000000ffff197224 */ /* 0x000fc400000e0619 */
[-C--:B--2---:R-:W-:Y:S02]  /*0db0*/  IMAD R27, R27, R38.reuse, RZ ;  /* 0x000000261b1b7224 */ /* 0x084fe400078e02ff */
[----:B------:R-:W-:-:S04]  /*0dc0*/  IMAD.WIDE.U32 R30, R26, R38, RZ ;  /* 0x000000261a1e7225 */ /* 0x000fc800078e00ff */
[----:B------:R-:W-:-:S05]  /*0dd0*/  IMAD R39, R39, R26, R27 ;  /* 0x0000001a27277224 */ /* 0x000fca00078e021b */
[----:B------:R-:W-:-:S05]  /*0de0*/  IADD3 R31, PT, PT, R31, R39, RZ ;  /* 0x000000271f1f7210 */ /* 0x000fca0007ffe0ff */
[----:B------:R1:W-:Y:S01]  /*0df0*/  STG.E.64 desc[UR24][R28.64], R30 ;  /* 0x0000001e1c007986 */ /* 0x0003e2000c101b18 */
[----:B------:R-:W-:Y:S05]  /*0e00*/  BRA.U UP1, `(.L_x_21) ;  /* 0xfffffff901b87547 */ /* 0x000fea000b83ffff */
[----:B------:R-:W-:Y:S01]  /*0e10*/  UMOV UR7, UR12 ;  /* 0x0000000c00077c82 */ /* 0x000fe20008000000 */
[----:B------:R-:W-:-:S05]  /*0e20*/  UMOV UR6, UR13 ;  /* 0x0000000d00067c82 */ /* 0x000fca0008000000 */
.L_x_20:
        /* <DEDUP_REMOVED lines=13> */
[----:B------:R-:W0:Y:S01]  /*0f00*/  LDCU.64 UR16, c[0x0][0x388] ;  /* 0x00007100ff1077ac */ /* 0x000e220008000a00 */
[----:B------:R-:W-:Y:S01]  /*0f10*/  IADD3 R2, P0, PT, R22, UR7, RZ ;  /* 0x0000000716027c10 */ /* 0x000fe2000ff1e0ff */
[----:B------:R-:W2:Y:S01]  /*0f20*/  LDG.E.64 R8, desc[UR24][R20.64] ;  /* 0x0000001814087981 */ /* 0x000ea2000c1e1b00 */
[----:B------:R-:W3:Y:S02]  /*0f30*/  LDCU.64 UR28, c[0x0][0x3a0] ;  /* 0x00007400ff1c77ac */ /* 0x000ee40008000a00 */
[----:B------:R-:W-:Y:S01]  /*0f40*/  IADD3.X R3, PT, PT, R0, UR6, RZ, P0, !PT ;  /* 0x0000000600037c10 */ /* 0x000fe200087fe4ff */
[----:B------:R-:W4:Y:S01]  /*0f50*/  LDCU.128 UR20, c[0x0][0x390] ;  /* 0x00007200ff1477ac */ /* 0x000f220008000c00 */
[----:B0-----:R-:W-:-:S04]  /*0f60*/  LEA R6, P0, R2, UR16, 0x3 ;  /* 0x0000001002067c11 */ /* 0x001fc8000f8018ff */
[----:B------:R-:W-:-:S05]  /*0f70*/  LEA.HI.X R7, R2, UR17, R3, 0x3, P0 ;  /* 0x0000001102077c11 */ /* 0x000fca00080f1c03 */
[----:B------:R-:W2:Y:S01]  /*0f80*/  LDG.E.64 R10, desc[UR24][R6.64] ;  /* 0x00000018060a7981 */ /* 0x000ea2000c1e1b00 */
[----:B------:R-:W0:Y:S01]  /*0f90*/  S2R R2, SR_TID.X ;  /* 0x0000000000027919 */ /* 0x000e220000002100 */
[----:B------:R-:W-:-:S04]  /*0fa0*/  UIADD3 UR18, UP2, UPT, UR7, UR26, URZ ;  /* 0x0000001a07127290 */ /* 0x000fc8000ff5e0ff */
[----:B------:R-:W-:-:S04]  /*0fb0*/  UIADD3.X UR16, UPT, UPT, UR6, UR14, URZ, UP2, !UPT ;  /* 0x0000000e06107290 */ /* 0x000fc800097fe4ff */
[----:B---3--:R-:W-:Y:S02]  /*0fc0*/  UIMAD UR19, UR16, UR28, URZ ;  /* 0x0000001c101372a4 */ /* 0x008fe4000f8e02ff */
[----:B------:R-:W-:Y:S02]  /*0fd0*/  UIMAD.WIDE.U32 UR16, UR18, UR28, UR4 ;  /* 0x0000001c121072a5 */ /* 0x000fe4000f8e0004 */
[----:B------:R-:W-:Y:S01]  /*0fe0*/  UIMAD UR19, UR18, UR29, UR19 ;  /* 0x0000001d121372a4 */ /* 0x000fe2000f8e0213 */
[----:B------:R-:W-:-:S03]  /*0ff0*/  HFMA2 R3, -RZ, RZ, 0, 0 ;  /* 0x00000000ff037431 */ /* 0x000fc600000001ff */
[----:B------:R-:W-:Y:S01]  /*1000*/  UIADD3 UR17, UPT, UPT, UR17, UR19, URZ ;  /* 0x0000001311117290 */ /* 0x000fe2000fffe0ff */
[----:B----4-:R-:W-:-:S03]  /*1010*/  MOV R5, UR22 ;  /* 0x0000001600057c02 */ /* 0x010fc60008000f00 */
[----:B------:R-:W-:-:S04]  /*1020*/  UIMAD UR18, UR17, UR22, URZ ;  /* 0x00000016111272a4 */ /* 0x000fc8000f8e02ff */
[----:B------:R-:W-:Y:S02]  /*1030*/  UIMAD UR18, UR16, UR23, UR18 ;  /* 0x00000017101272a4 */ /* 0x000fe4000f8e0212 */
[----:B0-----:R-:W-:-:S03]  /*1040*/  IMAD.WIDE.U32 R14, R5, UR16, R2 ;  /* 0x00000010050e7c25 */ /* 0x001fc6000f8e0002 */
[----:B------:R-:W-:Y:S01]  /*1050*/  LEA R16, P0, R14, UR20, 0x3 ;  /* 0x000000140e107c11 */ /* 0x000fe2000f8018ff */
[-C--:B--2---:R-:W-:Y:S02]  /*1060*/  IMAD R11, R11, R8.reuse, RZ ;  /* 0x000000080b0b7224 */ /* 0x084fe400078e02ff */
[----:B------:R-:W-:-:S04]  /*1070*/  IMAD.WIDE.U32 R12, R10, R8, RZ ;  /* 0x000000080a0c7225 */ /* 0x000fc800078e00ff */
[----:B------:R-:W-:Y:S02]  /*1080*/  IMAD R11, R9, R10, R11 ;  /* 0x0000000a090b7224 */ /* 0x000fe400078e020b */
[----:B------:R-:W-:-:S03]  /*1090*/  VIADD R9, R15, UR18 ;  /* 0x000000120f097c36 */ /* 0x000fc60008000000 */
[----:B------:R-:W-:Y:S02]  /*10a0*/  IADD3 R13, PT, PT, R13, R11, RZ ;  /* 0x0000000b0d0d7210 */ /* 0x000fe40007ffe0ff */
[----:B------:R-:W-:-:S05]  /*10b0*/  LEA.HI.X R17, R14, UR21, R9, 0x3, P0 ;  /* 0x000000150e117c11 */ /* 0x000fca00080f1c09 */
[----:B------:R0:W-:Y:S04]  /*10c0*/  STG.E.64 desc[UR24][R16.64], R12 ;  /* 0x0000000c10007986 */ /* 0x0001e8000c101b18 */
[----:B------:R-:W2:Y:S04]  /*10d0*/  LDG.E.64 R8, desc[UR24][R20.64] ;  /* 0x0000001814087981 */ /* 0x000ea8000c1e1b00 */
[----:B------:R-:W2:Y:S01]  /*10e0*/  LDG.E.64 R10, desc[UR24][R6.64+0x8] ;  /* 0x00000818060a7981 */ /* 0x000ea2000c1e1b00 */
[----:B------:R-:W-:-:S04]  /*10f0*/  UIADD3 UR16, UP2, UPT, UR16, UR28, URZ ;  /* 0x0000001c10107290 */ /* 0x000fc8000ff5e0ff */
[----:B------:R-:W-:-:S04]  /*1100*/  UIADD3.X UR17, UPT, UPT, UR17, UR29, URZ, UP2, !UPT ;  /* 0x0000001d11117290 */ /* 0x000fc800097fe4ff */
[----:B------:R-:W-:Y:S01]  /*1110*/  UIMAD UR18, UR17, UR22, URZ ;  /* 0x00000016111272a4 */ /* 0x000fe2000f8e02ff */
[----:B------:R-:W-:-:S03]  /*1120*/  IMAD.WIDE.U32 R18, R5, UR16, R2 ;  /* 0x0000001005127c25 */ /* 0x000fc6000f8e0002 */
[----:B------:R-:W-:Y:S01]  /*1130*/  UIMAD UR18, UR16, UR23, UR18 ;  /* 0x00000017101272a4 */ /* 0x000fe2000f8e0212 */
[----:B0-----:R-:W-:Y:S01]  /*1140*/  LEA R12, P0, R18, UR20, 0x3 ;  /* 0x00000014120c7c11 */ /* 0x001fe2000f8018ff */
[-C--:B--2---:R-:W-:Y:S02]  /*1150*/  IMAD R11, R11, R8.reuse, RZ ;  /* 0x000000080b0b7224 */ /* 0x084fe400078e02ff */
[----:B------:R-:W-:-:S04]  /*1160*/  IMAD.WIDE.U32 R14, R10, R8, RZ ;  /* 0x000000080a0e7225 */ /* 0x000fc800078e00ff */
[----:B------:R-:W-:Y:S01]  /*1170*/  IMAD R11, R9, R10, R11 ;  /* 0x0000000a090b7224 */ /* 0x000fe200078e020b */
[----:B------:R-:W-:-:S03]  /*1180*/  IADD3 R9, PT, PT, R19, UR18, RZ ;  /* 0x0000001213097c10 */ /* 0x000fc6000fffe0ff */
[----:B------:R-:W-:Y:S01]  /*1190*/  IMAD.IADD R15, R15, 0x1, R11 ;  /* 0x000000010f0f7824 */ /* 0x000fe200078e020b */
        /* <DEDUP_REMOVED lines=9> */
[-C--:B--2---:R-:W-:Y:S02]  /*1230*/  IMAD R11, R11, R8.reuse, RZ ;  /* 0x000000080b0b7224 */ /* 0x084fe400078e02ff */
[----:B------:R-:W-:-:S04]  /*1240*/  IMAD.WIDE.U32 R16, R10, R8, RZ ;  /* 0x000000080a107225 */ /* 0x000fc800078e00ff */
[----:B------:R-:W-:Y:S01]  /*1250*/  IMAD R25, R9, R10, R11 ;  /* 0x0000000a09197224 */ /* 0x000fe200078e020b */
[C---:B------:R-:W-:Y:S02]  /*1260*/  LEA R10, P0, R18.reuse, UR20, 0x3 ;  /* 0x00000014120a7c11 */ /* 0x040fe4000f8018ff */
[----:B------:R-:W-:Y:S02]  /*1270*/  IADD3 R9, PT, PT, R19, UR18, RZ ;  /* 0x0000001213097c10 */ /* 0x000fe4000fffe0ff */
[----:B------:R-:W-:Y:S02]  /*1280*/  IADD3 R17, PT, PT, R17, R25, RZ ;  /* 0x0000001911117210 */ /* 0x000fe40007ffe0ff */
[----:B------:R-:W-:-:S05]  /*1290*/  LEA.HI.X R11, R18, UR21, R9, 0x3, P0 ;  /* 0x00000015120b7c11 */ /* 0x000fca00080f1c09 */
[----:B------:R2:W-:Y:S04]  /*12a0*/  STG.E.64 desc[UR24][R10.64], R16 ;  /* 0x000000100a007986 */ /* 0x0005e8000c101b18 */
[----:B------:R-:W0:Y:S04]  /*12b0*/  LDG.E.64 R6, desc[UR24][R6.64+0x18] ;  /* 0x0000181806067981 */ /* 0x000e28000c1e1b00 */
[----:B------:R-:W0:Y:S01]  /*12c0*/  LDG.E.64 R8, desc[UR24][R20.64] ;  /* 0x0000001814087981 */ /* 0x000e22000c1e1b00 */
[----:B------:R-:W-:-:S04]  /*12d0*/  UIADD3 UR16, UP2, UPT, UR16, UR28, URZ ;  /* 0x0000001c10107290 */ /* 0x000fc8000ff5e0ff */
[----:B------:R-:W-:-:S04]  /*12e0*/  UIADD3.X UR17, UPT, UPT, UR17, UR29, URZ, UP2, !UPT ;  /* 0x0000001d11117290 */ /* 0x000fc800097fe4ff */
[----:B------:R-:W-:Y:S01]  /*12f0*/  UIMAD UR17, UR17, UR22, URZ ;  /* 0x00000016111172a4 */ /* 0x000fe2000f8e02ff */
[----:B------:R-:W-:-:S03]  /*1300*/  IMAD.WIDE.U32 R4, R5, UR16, R2 ;  /* 0x0000001005047c25 */ /* 0x000fc6000f8e0002 */
[----:B------:R-:W-:-:S06]  /*1310*/  UIMAD UR17, UR16, UR23, UR17 ;  /* 0x00000017101172a4 */ /* 0x000fcc000f8e0211 */
[----:B------:R-:W-:Y:S01]  /*1320*/  VIADD R5, R5, UR17 ;  /* 0x0000001105057c36 */ /* 0x000fe20008000000 */
[----:B------:R-:W-:-:S04]  /*1330*/  UIADD3 UR7, UP2, UPT, UR7, 0x4, URZ ;  /* 0x0000000407077890 */ /* 0x000fc8000ff5e0ff */
[----:B------:R-:W-:Y:S01]  /*1340*/  UIADD3.X UR6, UPT, UPT, URZ, UR6, URZ, UP2, !UPT ;  /* 0x00000006ff067290 */ /* 0x000fe200097fe4ff */
[-C--:B0-----:R-:W-:Y:S02]  /*1350*/  IMAD R13, R7, R8.reuse, RZ ;  /* 0x00000008070d7224 */ /* 0x081fe400078e02ff */
[----:B------:R-:W-:Y:S01]  /*1360*/  IMAD.WIDE.U32 R2, R6, R8, RZ ;  /* 0x0000000806027225 */ /* 0x000fe200078e00ff */
[----:B------:R-:W-:-:S03]  /*1370*/  LEA R8, P0, R4, UR20, 0x3 ;  /* 0x0000001404087c11 */ /* 0x000fc6000f8018ff */
[----:B------:R-:W-:Y:S01]  /*1380*/  IMAD R13, R9, R6, R13 ;  /* 0x00000006090d7224 */ /* 0x000fe200078e020d */
[----:B------:R-:W-:-:S04]  /*1390*/  LEA.HI.X R9, R4, UR21, R5, 0x3, P0 ;  /* 0x0000001504097c11 */ /* 0x000fc800080f1c05 */
[----:B------:R-:W-:-:S05]  /*13a0*/  IADD3 R3, PT, PT, R3, R13, RZ ;  /* 0x0000000d03037210 */ /* 0x000fca0007ffe0ff */
[----:B------:R2:W-:Y:S02]  /*13b0*/  STG.E.64 desc[UR24][R8.64], R2 ;  /* 0x0000000208007986 */ /* 0x0005e4000c101b18 */
.L_x_23:
[----:B------:R-:W-:Y:S05]  /*13c0*/  BRA.U !UP1, `(.L_x_22) ;  /* 0x0000000509447547 */ /* 0x000fea000b800000 */
[----:B------:R-:W0:Y:S01]  /*13d0*/  LDCU UR32, c[0x0][0x3a0] ;  /* 0x00007400ff2077ac */ /* 0x000e220008000800 */
[----:B------:R-:W-:-:S04]  /*13e0*/  UISETP.NE.U32.AND UP1, UPT, UR30, 0x1, UPT ;  /* 0x000000011e00788c */ /* 0x000fc8000bf25070 */
[----:B------:R-:W-:Y:S02]  /*13f0*/  UISETP.NE.AND.EX UP1, UPT, URZ, URZ, UPT, UP1 ;  /* 0x000000ffff00728c */ /* 0x000fe4000bf25310 */
[----:B0-----:R-:W-:-:S07]  /*1400*/  ULOP3.LUT UP2, URZ, UR32, 0x1, URZ, 0xc0, !UPT ;  /* 0x0000000120ff7892 */ /* 0x001fce000f84c0ff */
[----:B------:R-:W-:Y:S05]  /*1410*/  BRA.U !UP1, `(.L_x_24) ;  /* 0x0000000109b87547 */ /* 0x000fea000b800000 */
[----:B------:R-:W0:Y:S01]  /*1420*/  LDCU.64 UR16, c[0x0][0x388] ;  /* 0x00007100ff1077ac */ /* 0x000e220008000a00 */
[----:B--2---:R-:W-:Y:S01]  /*1430*/  IADD3 R2, P0, PT, R22, UR7, RZ ;  /* 0x0000000716027c10 */ /* 0x004fe2000ff1e0ff */
[----:B------:R-:W2:Y:S03]  /*1440*/  LDCU.64 UR20, c[0x0][0x3a0] ;  /* 0x00007400ff1477ac */ /* 0x000ea60008000a00 */
[----:B------:R-:W-:Y:S01]  /*1450*/  IADD3.X R3, PT, PT, R0, UR6, RZ, P0, !PT ;  /* 0x0000000600037c10 */ /* 0x000fe200087fe4ff */
[----:B------:R-:W3:Y:S01]  /*1460*/  S2R R8, SR_TID.X ;  /* 0x0000000000087919 */ /* 0x000ee20000002100 */
[----:B------:R-:W4:Y:S01]  /*1470*/  LDCU.128 UR28, c[0x0][0x390] ;  /* 0x00007200ff1c77ac */ /* 0x000f220008000c00 */
[----:B0-----:R-:W-:-:S04]  /*1480*/  LEA R10, P0, R2, UR16, 0x3 ;  /* 0x00000010020a7c11 */ /* 0x001fc8000f8018ff */
[----:B------:R-:W-:Y:S02]  /*1490*/  LEA.HI.X R11, R2, UR17, R3, 0x3, P0 ;  /* 0x00000011020b7c11 */ /* 0x000fe400080f1c03 */
[----:B------:R-:W5:Y:S04]  /*14a0*/  LDG.E.64 R2, desc[UR24][R20.64] ;  /* 0x0000001814027981 */ /* 0x000f68000c1e1b00 */
[----:B------:R-:W5:Y:S01]  /*14b0*/  LDG.E.64 R4, desc[UR24][R10.64] ;  /* 0x000000180a047981 */ /* 0x000f62000c1e1b00 */
[----:B------:R-:W-:Y:S01]  /*14c0*/  UIADD3 UR18, UP1, UPT, UR7, UR26, URZ ;  /* 0x0000001a07127290 */ /* 0x000fe2000ff3e0ff */
[----:B----4-:R-:W-:Y:S01]  /*14d0*/  MOV R17, UR30 ;  /* 0x0000001e00117c02 */ /* 0x010fe20008000f00 */
[----:B------:R-:W-:Y:S02]  /*14e0*/  IMAD.MOV.U32 R9, RZ, RZ, RZ ;  /* 0x000000ffff097224 */ /* 0x000fe400078e00ff */
[----:B------:R-:W-:-:S04]  /*14f0*/  UIADD3.X UR16, UPT, UPT, UR6, UR14, URZ, UP1, !UPT ;  /* 0x0000000e06107290 */ /* 0x000fc80008ffe4ff */
[----:B--2---:R-:W-:Y:S02]  /*1500*/  UIMAD UR19, UR16, UR20, URZ ;  /* 0x00000014101372a4 */ /* 0x004fe4000f8e02ff */
[----:B------:R-:W-:Y:S02]  /*1510*/  UIMAD.WIDE.U32 UR16, UR18, UR20, UR4 ;  /* 0x00000014121072a5 */ /* 0x000fe4000f8e0004 */
[----:B------:R-:W-:-:S04]  /*1520*/  UIMAD UR19, UR18, UR21, UR19 ;  /* 0x00000015121372a4 */ /* 0x000fc8000f8e0213 */
[----:B------:R-:W-:Y:S01]  /*1530*/  UIADD3 UR19, UPT, UPT, UR17, UR19, URZ ;  /* 0x0000001311137290 */ /* 0x000fe2000fffe0ff */
[----:B---3--:R-:W-:-:S03]  /*1540*/  IMAD.WIDE.U32 R12, R17, UR16, R8 ;  /* 0x00000010110c7c25 */ /* 0x008fc6000f8e0008 */
[----:B------:R-:W-:Y:S01]  /*1550*/  UIMAD UR17, UR19, UR30, URZ ;  /* 0x0000001e131172a4 */ /* 0x000fe2000f8e02ff */
[----:B------:R-:W-:-:S03]  /*1560*/  LEA R14, P0, R12, UR28, 0x3 ;  /* 0x0000001c0c0e7c11 */ /* 0x000fc6000f8018ff */
[----:B------:R-:W-:Y:S01]  /*1570*/  UIMAD UR17, UR16, UR31, UR17 ;  /* 0x0000001f101172a4 */ /* 0x000fe2000f8e0211 */
[-C--:B-----5:R-:W-:Y:S02]  /*1580*/  IMAD R5, R5, R2.reuse, RZ ;  /* 0x0000000205057224 */ /* 0x0a0fe400078e02ff */
[----:B------:R-:W-:-:S04]  /*1590*/  IMAD.WIDE.U32 R6, R4, R2, RZ ;  /* 0x0000000204067225 */ /* 0x000fc800078e00ff */
[----:B------:R-:W-:Y:S01]  /*15a0*/  IMAD R5, R3, R4, R5 ;  /* 0x0000000403057224 */ /* 0x000fe200078e0205 */
[----:B------:R-:W-:-:S04]  /*15b0*/  IADD3 R3, PT, PT, R13, UR17, RZ ;  /* 0x000000110d037c10 */ /* 0x000fc8000fffe0ff */
[----:B------:R-:W-:Y:S02]  /*15c0*/  IADD3 R7, PT, PT, R7, R5, RZ ;  /* 0x0000000507077210 */ /* 0x000fe40007ffe0ff */
[----:B------:R-:W-:-:S05]  /*15d0*/  LEA.HI.X R15, R12, UR29, R3, 0x3, P0 ;  /* 0x0000001d0c0f7c11 */ /* 0x000fca00080f1c03 */
[----:B------:R0:W-:Y:S04]  /*15e0*/  STG.E.64 desc[UR24][R14.64], R6 ;  /* 0x000000060e007986 */ /* 0x0001e8000c101b18 */
[----:B------:R-:W2:Y:S04]  /*15f0*/  LDG.E.64 R4, desc[UR24][R10.64+0x8] ;  /* 0x000008180a047981 */ /* 0x000ea8000c1e1b00 */
[----:B------:R-:W2:Y:S01]  /*1600*/  LDG.E.64 R2, desc[UR24][R20.64] ;  /* 0x0000001814027981 */ /* 0x000ea2000c1e1b00 */
[----:B------:R-:W-:-:S04]  /*1610*/  UIADD3 UR16, UP1, UPT, UR16, UR20, URZ ;  /* 0x0000001410107290 */ /* 0x000fc8000ff3e0ff */
[----:B------:R-:W-:Y:S02]  /*1620*/  UIADD3.X UR19, UPT, UPT, UR19, UR21, URZ, UP1, !UPT ;  /* 0x0000001513137290 */ /* 0x000fe40008ffe4ff */
[----:B------:R-:W-:Y:S01]  /*1630*/  IMAD.WIDE.U32 R12, R17, UR16, R8 ;  /* 0x00000010110c7c25 */ /* 0x000fe2000f8e0008 */
[----:B------:R-:W-:Y:S02]  /*1640*/  UIADD3 UR7, UP1, UPT, UR7, 0x2, URZ ;  /* 0x0000000207077890 */ /* 0x000fe4000ff3e0ff */
[----:B------:R-:W-:Y:S02]  /*1650*/  UIMAD UR19, UR19, UR30, URZ ;  /* 0x0000001e131372a4 */ /* 0x000fe4000f8e02ff */
[----:B------:R-:W-:Y:S02]  /*1660*/  UIADD3.X UR6, UPT, UPT, URZ, UR6, URZ, UP1, !UPT ;  /* 0x00000006ff067290 */ /* 0x000fe40008ffe4ff */
[----:B------:R-:W-:Y:S01]  /*1670*/  UIMAD UR19, UR16, UR31, UR19 ;  /* 0x0000001f101372a4 */ /* 0x000fe2000f8e0213 */
[----:B--2---:R-:W-:-:S02]  /*1680*/  IMAD R5, R5, R2, RZ ;  /* 0x0000000205057224 */ /* 0x004fc400078e02ff */
[----:B------:R-:W-:Y:S01]  /*1690*/  IMAD.WIDE.U32 R8, R4, R2, RZ ;  /* 0x0000000204087225 */ /* 0x000fe200078e00ff */
[----:B------:R-:W-:-:S03]  /*16a0*/  LEA R2, P0, R12, UR28, 0x3 ;  /* 0x0000001c0c027c11 */ /* 0x000fc6000f8018ff */
[----:B------:R-:W-:Y:S02]  /*16b0*/  IMAD R5, R3, R4, R5 ;  /* 0x0000000403057224 */ /* 0x000fe400078e0205 */
[----:B------:R-:W-:-:S03]  /*16c0*/  VIADD R3, R13, UR19 ;  /* 0x000000130d037c36 */ /* 0x000fc60008000000 */
[----:B------:R-:W-:Y:S02]  /*16d0*/  IADD3 R9, PT, PT, R9, R5, RZ ;  /* 0x0000000509097210 */ /* 0x000fe40007ffe0ff */
[----:B------:R-:W-:-:S05]  /*16e0*/  LEA.HI.X R3, R12, UR29, R3, 0x3, P0 ;  /* 0x0000001d0c037c11 */ /* 0x000fca00080f1c03 */
[----:B------:R0:W-:Y:S02]  /*16f0*/  STG.E.64 desc[UR24][R2.64], R8 ;  /* 0x0000000802007986 */ /* 0x0001e4000c101b18 */
.L_x_24:
[----:B------:R-:W-:Y:S05]  /*1700*/  BRA.U !UP2, `(.L_x_22) ;  /* 0x000000010a747547 */ /* 0x000fea000b800000 */
[----:B------:R-:W3:Y:S01]  /*1710*/  LDCU.64 UR16, c[0x0][0x388] ;  /* 0x00007100ff1077ac */ /* 0x000ee20008000a00 */
[----:B0-2---:R-:W-:Y:S01]  /*1720*/  IADD3 R3, P0, PT, R22, UR7, RZ ;  /* 0x0000000716037c10 */ /* 0x005fe2000ff1e0ff */
[----:B------:R-:W2:Y:S01]  /*1730*/  LDG.E.64 R20, desc[UR24][R20.64] ;  /* 0x0000001814147981 */ /* 0x000ea2000c1e1b00 */
[----:B------:R-:W0:Y:S02]  /*1740*/  LDCU UR18, c[0x0][0x3a4] ;  /* 0x00007480ff1277ac */ /* 0x000e240008000800 */
[----:B------:R-:W-:Y:S01]  /*1750*/  IADD3.X R4, PT, PT, R0, UR6, RZ, P0, !PT ;  /* 0x0000000600047c10 */ /* 0x000fe200087fe4ff */
[----:B------:R-:W4:Y:S01]  /*1760*/  S2R R6, SR_TID.X ;  /* 0x0000000000067919 */ /* 0x000f220000002100 */
[----:B------:R-:W5:Y:S01]  /*1770*/  LDCU.128 UR20, c[0x0][0x390] ;  /* 0x00007200ff1477ac */ /* 0x000f620008000c00 */
[----:B---3--:R-:W-:-:S04]  /*1780*/  LEA R2, P0, R3, UR16, 0x3 ;  /* 0x0000001003027c11 */ /* 0x008fc8000f8018ff */
[----:B------:R-:W-:-:S06]  /*1790*/  LEA.HI.X R3, R3, UR17, R4, 0x3, P0 ;  /* 0x0000001103037c11 */ /* 0x000fcc00080f1c04 */
[----:B------:R-:W2:Y:S01]  /*17a0*/  LDG.E.64 R2, desc[UR24][R2.64] ;  /* 0x0000001802027981 */ /* 0x000ea2000c1e1b00 */
[----:B------:R-:W-:-:S04]  /*17b0*/  UIADD3 UR16, UP1, UPT, UR7, UR26, URZ ;  /* 0x0000001a07107290 */ /* 0x000fc8000ff3e0ff */
[----:B------:R-:W-:-:S04]  /*17c0*/  UIADD3.X UR6, UPT, UPT, UR6, UR14, URZ, UP1, !UPT ;  /* 0x0000000e06067290 */ /* 0x000fc80008ffe4ff */
[----:B------:R-:W-:Y:S02]  /*17d0*/  UIMAD UR17, UR6, UR32, URZ ;  /* 0x00000020061172a4 */ /* 0x000fe4000f8e02ff */
[----:B------:R-:W-:Y:S02]  /*17e0*/  UIMAD.WIDE.U32 UR6, UR16, UR32, UR4 ;  /* 0x00000020100672a5 */ /* 0x000fe4000f8e0004 */
[----:B0-----:R-:W-:-:S04]  /*17f0*/  UIMAD UR17, UR16, UR18, UR17 ;  /* 0x00000012101172a4 */ /* 0x001fc8000f8e0211 */
[----:B------:R-:W-:Y:S01]  /*1800*/  UIADD3 UR7, UPT, UPT, UR7, UR17, URZ ;  /* 0x0000001107077290 */ /* 0x000fe2000fffe0ff */
[----:B-----5:R-:W-:Y:S01]  /*1810*/  MOV R5, UR22 ;  /* 0x0000001600057c02 */ /* 0x020fe20008000f00 */
[----:B------:R-:W-:Y:S02]  /*1820*/  IMAD.MOV.U32 R7, RZ, RZ, RZ ;  /* 0x000000ffff077224 */ /* 0x000fe400078e00ff */
[----:B------:R-:W-:Y:S02]  /*1830*/  UIMAD UR7, UR7, UR22, URZ ;  /* 0x00000016070772a4 */ /* 0x000fe4000f8e02ff */
[----:B----4-:R-:W-:Y:S02]  /*1840*/  IMAD.WIDE.U32 R6, R5, UR6, R6 ;  /* 0x0000000605067c25 */ /* 0x010fe4000f8e0006 */
[----:B------:R-:W-:Y:S02]  /*1850*/  UIMAD UR7, UR6, UR23, UR7 ;  /* 0x00000017060772a4 */ /* 0x000fe4000f8e0207 */
[----:B--2---:R-:W-:-:S02]  /*1860*/  IMAD R3, R3, R20, RZ ;  /* 0x0000001403037224 */ /* 0x004fc400078e02ff */
[----:B------:R-:W-:-:S04]  /*1870*/  IMAD.WIDE.U32 R4, R2, R20, RZ ;  /* 0x0000001402047225 */ /* 0x000fc800078e00ff */
[----:B------:R-:W-:Y:S01]  /*1880*/  IMAD R21, R21, R2, R3 ;  /* 0x0000000215157224 */ /* 0x000fe200078e0203 */
[C---:B------:R-:W-:Y:S02]  /*1890*/  LEA R2, P0, R6.reuse, UR20, 0x3 ;  /* 0x0000001406027c11 */ /* 0x040fe4000f8018ff */
[----:B------:R-:W-:Y:S02]  /*18a0*/  IADD3 R3, PT, PT, R7, UR7, RZ ;  /* 0x0000000707037c10 */ /* 0x000fe4000fffe0ff */
[----:B------:R-:W-:Y:S02]  /*18b0*/  IADD3 R5, PT, PT, R5, R21, RZ ;  /* 0x0000001505057210 */ /* 0x000fe40007ffe0ff */
[----:B------:R-:W-:-:S05]  /*18c0*/  LEA.HI.X R3, R6, UR21, R3, 0x3, P0 ;  /* 0x0000001506037c11 */ /* 0x000fca00080f1c03 */
[----:B------:R3:W-:Y:S02]  /*18d0*/  STG.E.64 desc[UR24][R2.64], R4 ;  /* 0x0000000402007986 */ /* 0x0007e4000c101b18 */
.L_x_22:
[----:B------:R-:W4:Y:S01]  /*18e0*/  LDCU.64 UR6, c[0x0][0x3a0] ;  /* 0x00007400ff0677ac */ /* 0x000f220008000a00 */
[----:B------:R-:W-:-:S04]  /*18f0*/  UIADD3 UR4, UP1, UPT, UR4, 0x1, URZ ;  /* 0x0000000104047890 */ /* 0x000fc8000ff3e0ff */
[----:B------:R-:W-:Y:S02]  /*1900*/  UIADD3.X UR5, UPT, UPT, URZ, UR5, URZ, UP1, !UPT ;  /* 0x00000005ff057290 */ /* 0x000fe40008ffe4ff */
[----:B----4-:R-:W-:-:S04]  /*1910*/  UISETP.NE.U32.AND UP1, UPT, UR4, UR6, UPT ;  /* 0x000000060400728c */ /* 0x010fc8000bf25070 */
[----:B------:R-:W-:-:S09]  /*1920*/  UISETP.NE.AND.EX UP1, UPT, UR5, UR7, UPT, UP1 ;  /* 0x000000070500728c */ /* 0x000fd2000bf25310 */
[----:B------:R-:W-:Y:S05]  /*1930*/  BRA.U UP1, `(.L_x_25) ;  /* 0xffffffe901247547 */ /* 0x000fea000b83ffff */
[----:B------:R-:W-:Y:S05]  /*1940*/  EXIT ;  /* 0x000000000000794d */ /* 0x000fea0003800000 */
.L_x_26:
        /* <DEDUP_REMOVED lines=11> */
.L_x_31:


//--------------------- .nv.shared.reserved.0     --------------------------
	.section	.nv.shared.reserved.0,"aw",@nobits
	.weak		__nv_reservedSMEM_offset_0_alias
	.size		__nv_reservedSMEM_offset_0_alias, 0, 64
	.other		__nv_reservedSMEM_offset_0_alias,@"STO_CUDA_RESERVED_SHARED STV_DEFAULT"
__nv_reservedSMEM_offset_0_alias:
	.zero		0
	.zero		64


//--------------------- .nv.constant0._Z18per_element_kernelPlS_S_ll --------------------------
	.section	.nv.constant0._Z18per_element_kernelPlS_S_ll,"a",@progbits
	.sectionflags	@""
	.align	4
.nv.constant0._Z18per_element_kernelPlS_S_ll:
	.zero		936


//--------------------- .nv.constant0._Z20per_column_AB_kernelPlS_S_ll --------------------------
	.section	.nv.constant0._Z20per_column_AB_kernelPlS_S_ll,"a",@progbits
	.sectionflags	@""
	.align	4
.nv.constant0._Z20per_column_AB_kernelPlS_S_ll:
	.zero		936


//--------------------- .nv.constant0._Z17per_row_AB_kernelPlS_S_ll --------------------------
	.section	.nv.constant0._Z17per_row_AB_kernelPlS_S_ll,"a",@progbits
	.sectionflags	@""
	.align	4
.nv.constant0._Z17per_row_AB_kernelPlS_S_ll:
	.zero		936


//--------------------- SYMBOLS --------------------------

	.type		.nv.reservedSmem.offset0,@object
	.size		.nv.reservedSmem.offset0,0x4
